//
// Generated by NVIDIA NVVM Compiler
//
// Compiler Build ID: CL-36424714
// Cuda compilation tools, release 13.0, V13.0.88
// Based on NVVM 20.0.0
//

.version 9.0
.target sm_100
.address_size 64

	// .globl	_Z11test_phase1iPii
// _ZZ11test_phase1iPiiE4s_ij has been demoted
// _ZZ14phase2_combineiPiiE6s_core has been demoted
// _ZZ14phase2_combineiPiiE4s_ik has been demoted
// _ZZ14phase2_combineiPiiE4s_kj has been demoted
// _ZZ10phase3_alliPiiiE4s_ik has been demoted
// _ZZ10phase3_alliPiiiE4s_kj has been demoted
// _ZZ10phase3_alliPiiiE4s_ij has been demoted

.visible .entry _Z11test_phase1iPii(
	.param .u32 _Z11test_phase1iPii_param_0,
	.param .u64 .ptr .align 1 _Z11test_phase1iPii_param_1,
	.param .u32 _Z11test_phase1iPii_param_2
)
{
	.reg .pred 	%p<2>;
	.reg .b32 	%r<117>;
	.reg .b64 	%rd<7>;
	// demoted variable
	.shared .align 4 .b8 _ZZ11test_phase1iPiiE4s_ij[16384];
	ld.param.u32 	%r11, [_Z11test_phase1iPii_param_0];
	ld.param.u64 	%rd3, [_Z11test_phase1iPii_param_1];
	ld.param.u32 	%r12, [_Z11test_phase1iPii_param_2];
	cvta.to.global.u64 	%rd4, %rd3;
	mov.u32 	%r13, %tid.x;
	mov.u32 	%r14, %tid.y;
	shl.b32 	%r15, %r11, 6;
	add.s32 	%r16, %r15, %r14;
	add.s32 	%r17, %r15, %r13;
	mad.lo.s32 	%r18, %r16, %r12, %r17;
	mul.wide.s32 	%rd5, %r18, 4;
	add.s64 	%rd1, %rd4, %rd5;
	ld.global.u32 	%r19, [%rd1];
	shl.b32 	%r20, %r14, 8;
	mov.u32 	%r21, _ZZ11test_phase1iPiiE4s_ij;
	add.s32 	%r22, %r21, %r20;
	shl.b32 	%r23, %r13, 2;
	add.s32 	%r1, %r22, %r23;
	st.shared.u32 	[%r1], %r19;
	ld.global.u32 	%r24, [%rd1+128];
	st.shared.u32 	[%r1+128], %r24;
	add.s32 	%r25, %r16, 32;
	mad.lo.s32 	%r26, %r25, %r12, %r17;
	mul.wide.s32 	%rd6, %r26, 4;
	add.s64 	%rd2, %rd4, %rd6;
	ld.global.u32 	%r27, [%rd2];
	st.shared.u32 	[%r1+8192], %r27;
	ld.global.u32 	%r28, [%rd2+128];
	st.shared.u32 	[%r1+8320], %r28;
	bar.sync 	0;
	add.s32 	%r115, %r22, 8192;
	add.s32 	%r29, %r23, %r21;
	add.s32 	%r114, %r29, 512;
	mov.b32 	%r116, 8192;
$L__BB0_1:
	ld.shared.u32 	%r30, [%r1];
	ld.shared.u32 	%r31, [%r115+-8192];
	ld.shared.u32 	%r32, [%r114+-512];
	add.s32 	%r33, %r32, %r31;
	min.s32 	%r34, %r30, %r33;
	st.shared.u32 	[%r1], %r34;
	ld.shared.u32 	%r35, [%r1+128];
	ld.shared.u32 	%r36, [%r115+-8192];
	ld.shared.u32 	%r37, [%r114+-384];
	add.s32 	%r38, %r37, %r36;
	min.s32 	%r39, %r35, %r38;
	st.shared.u32 	[%r1+128], %r39;
	ld.shared.u32 	%r40, [%r1+8192];
	ld.shared.u32 	%r41, [%r115];
	ld.shared.u32 	%r42, [%r114+-512];
	add.s32 	%r43, %r42, %r41;
	min.s32 	%r44, %r40, %r43;
	st.shared.u32 	[%r1+8192], %r44;
	ld.shared.u32 	%r45, [%r1+8320];
	ld.shared.u32 	%r46, [%r115];
	ld.shared.u32 	%r47, [%r114+-384];
	add.s32 	%r48, %r47, %r46;
	min.s32 	%r49, %r45, %r48;
	st.shared.u32 	[%r1+8320], %r49;
	bar.sync 	0;
	ld.shared.u32 	%r50, [%r1];
	ld.shared.u32 	%r51, [%r115+-8188];
	ld.shared.u32 	%r52, [%r114+-256];
	add.s32 	%r53, %r52, %r51;
	min.s32 	%r54, %r50, %r53;
	st.shared.u32 	[%r1], %r54;
	ld.shared.u32 	%r55, [%r1+128];
	ld.shared.u32 	%r56, [%r115+-8188];
	ld.shared.u32 	%r57, [%r114+-128];
	add.s32 	%r58, %r57, %r56;
	min.s32 	%r59, %r55, %r58;
	st.shared.u32 	[%r1+128], %r59;
	ld.shared.u32 	%r60, [%r1+8192];
	ld.shared.u32 	%r61, [%r115+4];
	ld.shared.u32 	%r62, [%r114+-256];
	add.s32 	%r63, %r62, %r61;
	min.s32 	%r64, %r60, %r63;
	st.shared.u32 	[%r1+8192], %r64;
	ld.shared.u32 	%r65, [%r1+8320];
	ld.shared.u32 	%r66, [%r115+4];
	ld.shared.u32 	%r67, [%r114+-128];
	add.s32 	%r68, %r67, %r66;
	min.s32 	%r69, %r65, %r68;
	st.shared.u32 	[%r1+8320], %r69;
	bar.sync 	0;
	ld.shared.u32 	%r70, [%r1];
	ld.shared.u32 	%r71, [%r115+-8184];
	ld.shared.u32 	%r72, [%r114];
	add.s32 	%r73, %r72, %r71;
	min.s32 	%r74, %r70, %r73;
	st.shared.u32 	[%r1], %r74;
	ld.shared.u32 	%r75, [%r1+128];
	ld.shared.u32 	%r76, [%r115+-8184];
	ld.shared.u32 	%r77, [%r114+128];
	add.s32 	%r78, %r77, %r76;
	min.s32 	%r79, %r75, %r78;
	st.shared.u32 	[%r1+128], %r79;
	ld.shared.u32 	%r80, [%r1+8192];
	ld.shared.u32 	%r81, [%r115+8];
	ld.shared.u32 	%r82, [%r114];
	add.s32 	%r83, %r82, %r81;
	min.s32 	%r84, %r80, %r83;
	st.shared.u32 	[%r1+8192], %r84;
	ld.shared.u32 	%r85, [%r1+8320];
	ld.shared.u32 	%r86, [%r115+8];
	ld.shared.u32 	%r87, [%r114+128];
	add.s32 	%r88, %r87, %r86;
	min.s32 	%r89, %r85, %r88;
	st.shared.u32 	[%r1+8320], %r89;
	bar.sync 	0;
	ld.shared.u32 	%r90, [%r1];
	ld.shared.u32 	%r91, [%r115+-8180];
	ld.shared.u32 	%r92, [%r114+256];
	add.s32 	%r93, %r92, %r91;
	min.s32 	%r94, %r90, %r93;
	st.shared.u32 	[%r1], %r94;
	ld.shared.u32 	%r95, [%r1+128];
	ld.shared.u32 	%r96, [%r115+-8180];
	ld.shared.u32 	%r97, [%r114+384];
	add.s32 	%r98, %r97, %r96;
	min.s32 	%r99, %r95, %r98;
	st.shared.u32 	[%r1+128], %r99;
	ld.shared.u32 	%r100, [%r1+8192];
	ld.shared.u32 	%r101, [%r115+12];
	ld.shared.u32 	%r102, [%r114+256];
	add.s32 	%r103, %r102, %r101;
	min.s32 	%r104, %r100, %r103;
	st.shared.u32 	[%r1+8192], %r104;
	ld.shared.u32 	%r105, [%r1+8320];
	ld.shared.u32 	%r106, [%r115+12];
	ld.shared.u32 	%r107, [%r114+384];
	add.s32 	%r108, %r107, %r106;
	min.s32 	%r109, %r105, %r108;
	st.shared.u32 	[%r1+8320], %r109;
	bar.sync 	0;
	add.s32 	%r116, %r116, 16;
	add.s32 	%r115, %r115, 16;
	add.s32 	%r114, %r114, 1024;
	setp.ne.s32 	%p1, %r116, 8448;
	@%p1 bra 	$L__BB0_1;
	ld.shared.u32 	%r110, [%r1];
	st.global.u32 	[%rd1], %r110;
	ld.shared.u32 	%r111, [%r1+128];
	st.global.u32 	[%rd1+128], %r111;
	ld.shared.u32 	%r112, [%r1+8192];
	st.global.u32 	[%rd2], %r112;
	ld.shared.u32 	%r113, [%r1+8320];
	st.global.u32 	[%rd2+128], %r113;
	ret;

}
	// .globl	_Z14phase2_combineiPii
.visible .entry _Z14phase2_combineiPii(
	.param .u32 _Z14phase2_combineiPii_param_0,
	.param .u64 .ptr .align 1 _Z14phase2_combineiPii_param_1,
	.param .u32 _Z14phase2_combineiPii_param_2
)
{
	.reg .pred 	%p<5>;
	.reg .b16 	%rs<2>;
	.reg .b32 	%r<284>;
	.reg .b64 	%rd<27>;
	// demoted variable
	.shared .align 4 .b8 _ZZ14phase2_combineiPiiE6s_core[16384];
	// demoted variable
	.shared .align 4 .b8 _ZZ14phase2_combineiPiiE4s_ik[16384];
	// demoted variable
	.shared .align 4 .b8 _ZZ14phase2_combineiPiiE4s_kj[16384];
	ld.param.u32 	%r47, [_Z14phase2_combineiPii_param_0];
	ld.param.u64 	%rd10, [_Z14phase2_combineiPii_param_1];
	ld.param.u32 	%r46, [_Z14phase2_combineiPii_param_2];
	cvta.to.global.u64 	%rd1, %rd10;
	shl.b32 	%r1, %r47, 6;
	mov.u32 	%r2, %tid.x;
	mov.u32 	%r3, %tid.y;
	mov.u32 	%r48, %ctaid.y;
	cvt.u16.u32 	%rs1, %r48;
	setp.eq.s16 	%p1, %rs1, 1;
	@%p1 bra 	$L__BB1_5;
	setp.ne.s16 	%p2, %rs1, 0;
	@%p2 bra 	$L__BB1_8;
	add.s32 	%r189, %r1, %r3;
	add.s32 	%r190, %r1, %r2;
	mad.lo.s32 	%r191, %r189, %r46, %r190;
	mul.wide.s32 	%rd19, %r191, 4;
	add.s64 	%rd20, %rd1, %rd19;
	ld.global.u32 	%r192, [%rd20];
	shl.b32 	%r193, %r3, 8;
	mov.u32 	%r194, _ZZ14phase2_combineiPiiE6s_core;
	add.s32 	%r195, %r194, %r193;
	shl.b32 	%r196, %r2, 2;
	add.s32 	%r197, %r195, %r196;
	st.shared.u32 	[%r197], %r192;
	ld.global.u32 	%r198, [%rd20+128];
	st.shared.u32 	[%r197+128], %r198;
	add.s32 	%r199, %r189, 32;
	mad.lo.s32 	%r200, %r199, %r46, %r190;
	mul.wide.s32 	%rd21, %r200, 4;
	add.s64 	%rd22, %rd1, %rd21;
	ld.global.u32 	%r201, [%rd22];
	st.shared.u32 	[%r197+8192], %r201;
	ld.global.u32 	%r202, [%rd22+128];
	st.shared.u32 	[%r197+8320], %r202;
	mov.u32 	%r203, %ctaid.x;
	shl.b32 	%r204, %r203, 6;
	add.s32 	%r205, %r204, %r3;
	mad.lo.s32 	%r206, %r46, %r205, %r190;
	mul.wide.u32 	%rd23, %r206, 4;
	add.s64 	%rd2, %rd1, %rd23;
	ld.global.u32 	%r207, [%rd2];
	mov.u32 	%r208, _ZZ14phase2_combineiPiiE4s_ik;
	add.s32 	%r209, %r208, %r193;
	add.s32 	%r4, %r209, %r196;
	st.shared.u32 	[%r4], %r207;
	add.s32 	%r210, %r206, 32;
	mul.wide.u32 	%rd24, %r210, 4;
	add.s64 	%rd3, %rd1, %rd24;
	ld.global.u32 	%r211, [%rd3];
	st.shared.u32 	[%r4+128], %r211;
	add.s32 	%r212, %r205, 32;
	mad.lo.s32 	%r213, %r46, %r212, %r190;
	mul.wide.u32 	%rd25, %r213, 4;
	add.s64 	%rd4, %rd1, %rd25;
	ld.global.u32 	%r214, [%rd4];
	st.shared.u32 	[%r4+8192], %r214;
	add.s32 	%r215, %r213, 32;
	mul.wide.u32 	%rd26, %r215, 4;
	add.s64 	%rd5, %rd1, %rd26;
	ld.global.u32 	%r216, [%rd5];
	st.shared.u32 	[%r4+8320], %r216;
	bar.sync 	0;
	ld.shared.u32 	%r276, [%r4];
	ld.shared.u32 	%r275, [%r4+128];
	ld.shared.u32 	%r274, [%r4+8192];
	ld.shared.u32 	%r273, [%r4+8320];
	add.s32 	%r271, %r209, 8192;
	add.s32 	%r217, %r196, %r194;
	add.s32 	%r270, %r217, 512;
	mov.b32 	%r272, 8192;
$L__BB1_3:
	ld.shared.u32 	%r218, [%r271+-8192];
	ld.shared.u32 	%r219, [%r270+-512];
	add.s32 	%r220, %r219, %r218;
	min.s32 	%r221, %r220, %r276;
	st.shared.u32 	[%r4], %r221;
	ld.shared.u32 	%r222, [%r271+-8192];
	ld.shared.u32 	%r223, [%r270+-384];
	add.s32 	%r224, %r223, %r222;
	min.s32 	%r225, %r224, %r275;
	st.shared.u32 	[%r4+128], %r225;
	ld.shared.u32 	%r226, [%r271];
	add.s32 	%r227, %r219, %r226;
	min.s32 	%r228, %r227, %r274;
	st.shared.u32 	[%r4+8192], %r228;
	ld.shared.u32 	%r229, [%r271];
	add.s32 	%r230, %r223, %r229;
	min.s32 	%r231, %r230, %r273;
	st.shared.u32 	[%r4+8320], %r231;
	ld.shared.u32 	%r232, [%r271+-8188];
	ld.shared.u32 	%r233, [%r270+-256];
	add.s32 	%r234, %r233, %r232;
	min.s32 	%r235, %r234, %r221;
	st.shared.u32 	[%r4], %r235;
	ld.shared.u32 	%r236, [%r271+-8188];
	ld.shared.u32 	%r237, [%r270+-128];
	add.s32 	%r238, %r237, %r236;
	min.s32 	%r239, %r238, %r225;
	st.shared.u32 	[%r4+128], %r239;
	ld.shared.u32 	%r240, [%r271+4];
	add.s32 	%r241, %r233, %r240;
	min.s32 	%r242, %r241, %r228;
	st.shared.u32 	[%r4+8192], %r242;
	ld.shared.u32 	%r243, [%r271+4];
	add.s32 	%r244, %r237, %r243;
	min.s32 	%r245, %r244, %r231;
	st.shared.u32 	[%r4+8320], %r245;
	ld.shared.u32 	%r246, [%r271+-8184];
	ld.shared.u32 	%r247, [%r270];
	add.s32 	%r248, %r247, %r246;
	min.s32 	%r249, %r248, %r235;
	st.shared.u32 	[%r4], %r249;
	ld.shared.u32 	%r250, [%r271+-8184];
	ld.shared.u32 	%r251, [%r270+128];
	add.s32 	%r252, %r251, %r250;
	min.s32 	%r253, %r252, %r239;
	st.shared.u32 	[%r4+128], %r253;
	ld.shared.u32 	%r254, [%r271+8];
	add.s32 	%r255, %r247, %r254;
	min.s32 	%r256, %r255, %r242;
	st.shared.u32 	[%r4+8192], %r256;
	ld.shared.u32 	%r257, [%r271+8];
	add.s32 	%r258, %r251, %r257;
	min.s32 	%r259, %r258, %r245;
	st.shared.u32 	[%r4+8320], %r259;
	ld.shared.u32 	%r260, [%r271+-8180];
	ld.shared.u32 	%r261, [%r270+256];
	add.s32 	%r262, %r261, %r260;
	min.s32 	%r276, %r262, %r249;
	st.shared.u32 	[%r4], %r276;
	ld.shared.u32 	%r263, [%r271+-8180];
	ld.shared.u32 	%r264, [%r270+384];
	add.s32 	%r265, %r264, %r263;
	min.s32 	%r275, %r265, %r253;
	st.shared.u32 	[%r4+128], %r275;
	ld.shared.u32 	%r266, [%r271+12];
	add.s32 	%r267, %r261, %r266;
	min.s32 	%r274, %r267, %r256;
	st.shared.u32 	[%r4+8192], %r274;
	ld.shared.u32 	%r268, [%r271+12];
	add.s32 	%r269, %r264, %r268;
	min.s32 	%r273, %r269, %r259;
	st.shared.u32 	[%r4+8320], %r273;
	add.s32 	%r272, %r272, 16;
	add.s32 	%r271, %r271, 16;
	add.s32 	%r270, %r270, 1024;
	setp.ne.s32 	%p4, %r272, 8448;
	@%p4 bra 	$L__BB1_3;
	st.global.u32 	[%rd2], %r276;
	st.global.u32 	[%rd3], %r275;
	st.global.u32 	[%rd4], %r274;
	st.global.u32 	[%rd5], %r273;
	bra.uni 	$L__BB1_8;
$L__BB1_5:
	add.s32 	%r50, %r1, %r3;
	mul.lo.s32 	%r51, %r50, %r46;
	add.s32 	%r52, %r1, %r2;
	add.s32 	%r53, %r51, %r52;
	mul.wide.s32 	%rd11, %r53, 4;
	add.s64 	%rd12, %rd1, %rd11;
	ld.global.u32 	%r54, [%rd12];
	shl.b32 	%r55, %r3, 8;
	mov.u32 	%r56, _ZZ14phase2_combineiPiiE6s_core;
	add.s32 	%r57, %r56, %r55;
	shl.b32 	%r58, %r2, 2;
	add.s32 	%r59, %r57, %r58;
	st.shared.u32 	[%r59], %r54;
	ld.global.u32 	%r60, [%rd12+128];
	st.shared.u32 	[%r59+128], %r60;
	add.s32 	%r61, %r50, 32;
	mul.lo.s32 	%r62, %r61, %r46;
	add.s32 	%r63, %r62, %r52;
	mul.wide.s32 	%rd13, %r63, 4;
	add.s64 	%rd14, %rd1, %rd13;
	ld.global.u32 	%r64, [%rd14];
	st.shared.u32 	[%r59+8192], %r64;
	ld.global.u32 	%r65, [%rd14+128];
	st.shared.u32 	[%r59+8320], %r65;
	mov.u32 	%r66, %ctaid.x;
	shl.b32 	%r67, %r66, 6;
	add.s32 	%r68, %r67, %r2;
	add.s32 	%r69, %r51, %r68;
	mul.wide.u32 	%rd15, %r69, 4;
	add.s64 	%rd6, %rd1, %rd15;
	ld.global.u32 	%r70, [%rd6];
	mov.u32 	%r71, _ZZ14phase2_combineiPiiE4s_kj;
	add.s32 	%r72, %r71, %r55;
	add.s32 	%r25, %r72, %r58;
	st.shared.u32 	[%r25], %r70;
	add.s32 	%r73, %r69, 32;
	mul.wide.u32 	%rd16, %r73, 4;
	add.s64 	%rd7, %rd1, %rd16;
	ld.global.u32 	%r74, [%rd7];
	st.shared.u32 	[%r25+128], %r74;
	add.s32 	%r75, %r62, %r68;
	mul.wide.u32 	%rd17, %r75, 4;
	add.s64 	%rd8, %rd1, %rd17;
	ld.global.u32 	%r76, [%rd8];
	st.shared.u32 	[%r25+8192], %r76;
	add.s32 	%r77, %r75, 32;
	mul.wide.u32 	%rd18, %r77, 4;
	add.s64 	%rd9, %rd1, %rd18;
	ld.global.u32 	%r78, [%rd9];
	st.shared.u32 	[%r25+8320], %r78;
	bar.sync 	0;
	ld.shared.u32 	%r283, [%r25];
	ld.shared.u32 	%r282, [%r25+128];
	ld.shared.u32 	%r281, [%r25+8192];
	ld.shared.u32 	%r280, [%r25+8320];
	add.s32 	%r278, %r57, 8192;
	add.s32 	%r79, %r58, %r71;
	add.s32 	%r277, %r79, 1024;
	mov.b32 	%r279, 8192;
$L__BB1_6:
	ld.shared.u32 	%r80, [%r278+-8192];
	ld.shared.u32 	%r81, [%r277+-1024];
	add.s32 	%r82, %r81, %r80;
	min.s32 	%r83, %r82, %r283;
	st.shared.u32 	[%r25], %r83;
	ld.shared.u32 	%r84, [%r277+-896];
	add.s32 	%r85, %r84, %r80;
	min.s32 	%r86, %r85, %r282;
	st.shared.u32 	[%r25+128], %r86;
	ld.shared.u32 	%r87, [%r278];
	ld.shared.u32 	%r88, [%r277+-1024];
	add.s32 	%r89, %r88, %r87;
	min.s32 	%r90, %r89, %r281;
	st.shared.u32 	[%r25+8192], %r90;
	ld.shared.u32 	%r91, [%r277+-896];
	add.s32 	%r92, %r91, %r87;
	min.s32 	%r93, %r92, %r280;
	st.shared.u32 	[%r25+8320], %r93;
	ld.shared.u32 	%r94, [%r278+-8188];
	ld.shared.u32 	%r95, [%r277+-768];
	add.s32 	%r96, %r95, %r94;
	min.s32 	%r97, %r96, %r83;
	st.shared.u32 	[%r25], %r97;
	ld.shared.u32 	%r98, [%r277+-640];
	add.s32 	%r99, %r98, %r94;
	min.s32 	%r100, %r99, %r86;
	st.shared.u32 	[%r25+128], %r100;
	ld.shared.u32 	%r101, [%r278+4];
	ld.shared.u32 	%r102, [%r277+-768];
	add.s32 	%r103, %r102, %r101;
	min.s32 	%r104, %r103, %r90;
	st.shared.u32 	[%r25+8192], %r104;
	ld.shared.u32 	%r105, [%r277+-640];
	add.s32 	%r106, %r105, %r101;
	min.s32 	%r107, %r106, %r93;
	st.shared.u32 	[%r25+8320], %r107;
	ld.shared.u32 	%r108, [%r278+-8184];
	ld.shared.u32 	%r109, [%r277+-512];
	add.s32 	%r110, %r109, %r108;
	min.s32 	%r111, %r110, %r97;
	st.shared.u32 	[%r25], %r111;
	ld.shared.u32 	%r112, [%r277+-384];
	add.s32 	%r113, %r112, %r108;
	min.s32 	%r114, %r113, %r100;
	st.shared.u32 	[%r25+128], %r114;
	ld.shared.u32 	%r115, [%r278+8];
	ld.shared.u32 	%r116, [%r277+-512];
	add.s32 	%r117, %r116, %r115;
	min.s32 	%r118, %r117, %r104;
	st.shared.u32 	[%r25+8192], %r118;
	ld.shared.u32 	%r119, [%r277+-384];
	add.s32 	%r120, %r119, %r115;
	min.s32 	%r121, %r120, %r107;
	st.shared.u32 	[%r25+8320], %r121;
	ld.shared.u32 	%r122, [%r278+-8180];
	ld.shared.u32 	%r123, [%r277+-256];
	add.s32 	%r124, %r123, %r122;
	min.s32 	%r125, %r124, %r111;
	st.shared.u32 	[%r25], %r125;
	ld.shared.u32 	%r126, [%r277+-128];
	add.s32 	%r127, %r126, %r122;
	min.s32 	%r128, %r127, %r114;
	st.shared.u32 	[%r25+128], %r128;
	ld.shared.u32 	%r129, [%r278+12];
	ld.shared.u32 	%r130, [%r277+-256];
	add.s32 	%r131, %r130, %r129;
	min.s32 	%r132, %r131, %r118;
	st.shared.u32 	[%r25+8192], %r132;
	ld.shared.u32 	%r133, [%r277+-128];
	add.s32 	%r134, %r133, %r129;
	min.s32 	%r135, %r134, %r121;
	st.shared.u32 	[%r25+8320], %r135;
	ld.shared.u32 	%r136, [%r278+-8176];
	ld.shared.u32 	%r137, [%r277];
	add.s32 	%r138, %r137, %r136;
	min.s32 	%r139, %r138, %r125;
	st.shared.u32 	[%r25], %r139;
	ld.shared.u32 	%r140, [%r277+128];
	add.s32 	%r141, %r140, %r136;
	min.s32 	%r142, %r141, %r128;
	st.shared.u32 	[%r25+128], %r142;
	ld.shared.u32 	%r143, [%r278+16];
	ld.shared.u32 	%r144, [%r277];
	add.s32 	%r145, %r144, %r143;
	min.s32 	%r146, %r145, %r132;
	st.shared.u32 	[%r25+8192], %r146;
	ld.shared.u32 	%r147, [%r277+128];
	add.s32 	%r148, %r147, %r143;
	min.s32 	%r149, %r148, %r135;
	st.shared.u32 	[%r25+8320], %r149;
	ld.shared.u32 	%r150, [%r278+-8172];
	ld.shared.u32 	%r151, [%r277+256];
	add.s32 	%r152, %r151, %r150;
	min.s32 	%r153, %r152, %r139;
	st.shared.u32 	[%r25], %r153;
	ld.shared.u32 	%r154, [%r277+384];
	add.s32 	%r155, %r154, %r150;
	min.s32 	%r156, %r155, %r142;
	st.shared.u32 	[%r25+128], %r156;
	ld.shared.u32 	%r157, [%r278+20];
	ld.shared.u32 	%r158, [%r277+256];
	add.s32 	%r159, %r158, %r157;
	min.s32 	%r160, %r159, %r146;
	st.shared.u32 	[%r25+8192], %r160;
	ld.shared.u32 	%r161, [%r277+384];
	add.s32 	%r162, %r161, %r157;
	min.s32 	%r163, %r162, %r149;
	st.shared.u32 	[%r25+8320], %r163;
	ld.shared.u32 	%r164, [%r278+-8168];
	ld.shared.u32 	%r165, [%r277+512];
	add.s32 	%r166, %r165, %r164;
	min.s32 	%r167, %r166, %r153;
	st.shared.u32 	[%r25], %r167;
	ld.shared.u32 	%r168, [%r277+640];
	add.s32 	%r169, %r168, %r164;
	min.s32 	%r170, %r169, %r156;
	st.shared.u32 	[%r25+128], %r170;
	ld.shared.u32 	%r171, [%r278+24];
	ld.shared.u32 	%r172, [%r277+512];
	add.s32 	%r173, %r172, %r171;
	min.s32 	%r174, %r173, %r160;
	st.shared.u32 	[%r25+8192], %r174;
	ld.shared.u32 	%r175, [%r277+640];
	add.s32 	%r176, %r175, %r171;
	min.s32 	%r177, %r176, %r163;
	st.shared.u32 	[%r25+8320], %r177;
	ld.shared.u32 	%r178, [%r278+-8164];
	ld.shared.u32 	%r179, [%r277+768];
	add.s32 	%r180, %r179, %r178;
	min.s32 	%r283, %r180, %r167;
	st.shared.u32 	[%r25], %r283;
	ld.shared.u32 	%r181, [%r277+896];
	add.s32 	%r182, %r181, %r178;
	min.s32 	%r282, %r182, %r170;
	st.shared.u32 	[%r25+128], %r282;
	ld.shared.u32 	%r183, [%r278+28];
	ld.shared.u32 	%r184, [%r277+768];
	add.s32 	%r185, %r184, %r183;
	min.s32 	%r281, %r185, %r174;
	st.shared.u32 	[%r25+8192], %r281;
	ld.shared.u32 	%r186, [%r277+896];
	add.s32 	%r187, %r186, %r183;
	min.s32 	%r280, %r187, %r177;
	st.shared.u32 	[%r25+8320], %r280;
	add.s32 	%r279, %r279, 32;
	add.s32 	%r278, %r278, 32;
	add.s32 	%r277, %r277, 2048;
	setp.ne.s32 	%p3, %r279, 8448;
	@%p3 bra 	$L__BB1_6;
	st.global.u32 	[%rd6], %r283;
	st.global.u32 	[%rd7], %r282;
	st.global.u32 	[%rd8], %r281;
	st.global.u32 	[%rd9], %r280;
$L__BB1_8:
	ret;

}
	// .globl	_Z10phase3_alliPiii
.visible .entry _Z10phase3_alliPiii(
	.param .u32 _Z10phase3_alliPiii_param_0,
	.param .u64 .ptr .align 1 _Z10phase3_alliPiii_param_1,
	.param .u32 _Z10phase3_alliPiii_param_2,
	.param .u32 _Z10phase3_alliPiii_param_3
)
{
	.reg .pred 	%p<2>;
	.reg .b32 	%r<174>;
	.reg .b64 	%rd<23>;
	// demoted variable
	.shared .align 4 .b8 _ZZ10phase3_alliPiiiE4s_ik[16384];
	// demoted variable
	.shared .align 4 .b8 _ZZ10phase3_alliPiiiE4s_kj[16384];
	// demoted variable
	.shared .align 4 .b8 _ZZ10phase3_alliPiiiE4s_ij[16384];
	ld.param.u32 	%r23, [_Z10phase3_alliPiii_param_0];
	ld.param.u64 	%rd5, [_Z10phase3_alliPiii_param_1];
	ld.param.u32 	%r24, [_Z10phase3_alliPiii_param_2];
	ld.param.u32 	%r25, [_Z10phase3_alliPiii_param_3];
	cvta.to.global.u64 	%rd6, %rd5;
	shl.b32 	%r26, %r23, 6;
	mov.u32 	%r27, %tid.x;
	mov.u32 	%r28, %tid.y;
	mov.u32 	%r29, %ctaid.x;
	add.s32 	%r30, %r25, %r29;
	shl.b32 	%r31, %r30, 6;
	add.s32 	%r32, %r31, %r28;
	mul.lo.s32 	%r33, %r32, %r24;
	mov.u32 	%r34, %ctaid.y;
	shl.b32 	%r35, %r34, 6;
	add.s32 	%r36, %r35, %r27;
	add.s32 	%r37, %r33, %r36;
	mul.wide.u32 	%rd7, %r37, 4;
	add.s64 	%rd1, %rd6, %rd7;
	ld.global.u32 	%r38, [%rd1];
	shl.b32 	%r39, %r28, 8;
	mov.u32 	%r40, _ZZ10phase3_alliPiiiE4s_ij;
	add.s32 	%r41, %r40, %r39;
	shl.b32 	%r42, %r27, 2;
	add.s32 	%r1, %r41, %r42;
	st.shared.u32 	[%r1], %r38;
	add.s32 	%r43, %r37, 32;
	mul.wide.u32 	%rd8, %r43, 4;
	add.s64 	%rd2, %rd6, %rd8;
	ld.global.u32 	%r44, [%rd2];
	st.shared.u32 	[%r1+128], %r44;
	add.s32 	%r45, %r32, 32;
	mul.lo.s32 	%r46, %r45, %r24;
	add.s32 	%r47, %r46, %r36;
	mul.wide.u32 	%rd9, %r47, 4;
	add.s64 	%rd3, %rd6, %rd9;
	ld.global.u32 	%r48, [%rd3];
	st.shared.u32 	[%r1+8192], %r48;
	add.s32 	%r49, %r47, 32;
	mul.wide.u32 	%rd10, %r49, 4;
	add.s64 	%rd4, %rd6, %rd10;
	ld.global.u32 	%r50, [%rd4];
	st.shared.u32 	[%r1+8320], %r50;
	add.s32 	%r51, %r26, %r27;
	add.s32 	%r52, %r33, %r51;
	mul.wide.s32 	%rd11, %r52, 4;
	add.s64 	%rd12, %rd6, %rd11;
	ld.global.u32 	%r53, [%rd12];
	mov.u32 	%r54, _ZZ10phase3_alliPiiiE4s_ik;
	add.s32 	%r55, %r54, %r39;
	add.s32 	%r56, %r55, %r42;
	st.shared.u32 	[%r56], %r53;
	ld.global.u32 	%r57, [%rd12+128];
	st.shared.u32 	[%r56+128], %r57;
	add.s32 	%r58, %r46, %r51;
	mul.wide.s32 	%rd13, %r58, 4;
	add.s64 	%rd14, %rd6, %rd13;
	ld.global.u32 	%r59, [%rd14];
	st.shared.u32 	[%r56+8192], %r59;
	ld.global.u32 	%r60, [%rd14+128];
	st.shared.u32 	[%r56+8320], %r60;
	add.s32 	%r61, %r26, %r28;
	mad.lo.s32 	%r62, %r61, %r24, %r36;
	mul.wide.u32 	%rd15, %r62, 4;
	add.s64 	%rd16, %rd6, %rd15;
	ld.global.u32 	%r63, [%rd16];
	mov.u32 	%r64, _ZZ10phase3_alliPiiiE4s_kj;
	add.s32 	%r65, %r64, %r39;
	add.s32 	%r66, %r65, %r42;
	st.shared.u32 	[%r66], %r63;
	add.s32 	%r67, %r62, 32;
	mul.wide.u32 	%rd17, %r67, 4;
	add.s64 	%rd18, %rd6, %rd17;
	ld.global.u32 	%r68, [%rd18];
	st.shared.u32 	[%r66+128], %r68;
	add.s32 	%r69, %r61, 32;
	mad.lo.s32 	%r70, %r69, %r24, %r36;
	mul.wide.u32 	%rd19, %r70, 4;
	add.s64 	%rd20, %rd6, %rd19;
	ld.global.u32 	%r71, [%rd20];
	st.shared.u32 	[%r66+8192], %r71;
	add.s32 	%r72, %r70, 32;
	mul.wide.u32 	%rd21, %r72, 4;
	add.s64 	%rd22, %rd6, %rd21;
	ld.global.u32 	%r73, [%rd22];
	st.shared.u32 	[%r66+8320], %r73;
	bar.sync 	0;
	ld.shared.u32 	%r173, [%r1];
	ld.shared.u32 	%r172, [%r1+128];
	ld.shared.u32 	%r171, [%r1+8192];
	ld.shared.u32 	%r170, [%r1+8320];
	add.s32 	%r168, %r55, 8192;
	add.s32 	%r74, %r42, %r64;
	add.s32 	%r167, %r74, 1024;
	mov.b32 	%r169, 8192;
$L__BB2_1:
	ld.shared.u32 	%r75, [%r168+-8192];
	ld.shared.u32 	%r76, [%r167+-1024];
	add.s32 	%r77, %r76, %r75;
	min.s32 	%r78, %r77, %r173;
	ld.shared.u32 	%r79, [%r167+-896];
	add.s32 	%r80, %r79, %r75;
	min.s32 	%r81, %r80, %r172;
	ld.shared.u32 	%r82, [%r168];
	add.s32 	%r83, %r76, %r82;
	min.s32 	%r84, %r83, %r171;
	add.s32 	%r85, %r79, %r82;
	min.s32 	%r86, %r85, %r170;
	ld.shared.u32 	%r87, [%r168+-8188];
	ld.shared.u32 	%r88, [%r167+-768];
	add.s32 	%r89, %r88, %r87;
	min.s32 	%r90, %r89, %r78;
	ld.shared.u32 	%r91, [%r167+-640];
	add.s32 	%r92, %r91, %r87;
	min.s32 	%r93, %r92, %r81;
	ld.shared.u32 	%r94, [%r168+4];
	add.s32 	%r95, %r88, %r94;
	min.s32 	%r96, %r95, %r84;
	add.s32 	%r97, %r91, %r94;
	min.s32 	%r98, %r97, %r86;
	ld.shared.u32 	%r99, [%r168+-8184];
	ld.shared.u32 	%r100, [%r167+-512];
	add.s32 	%r101, %r100, %r99;
	min.s32 	%r102, %r101, %r90;
	ld.shared.u32 	%r103, [%r167+-384];
	add.s32 	%r104, %r103, %r99;
	min.s32 	%r105, %r104, %r93;
	ld.shared.u32 	%r106, [%r168+8];
	add.s32 	%r107, %r100, %r106;
	min.s32 	%r108, %r107, %r96;
	add.s32 	%r109, %r103, %r106;
	min.s32 	%r110, %r109, %r98;
	ld.shared.u32 	%r111, [%r168+-8180];
	ld.shared.u32 	%r112, [%r167+-256];
	add.s32 	%r113, %r112, %r111;
	min.s32 	%r114, %r113, %r102;
	ld.shared.u32 	%r115, [%r167+-128];
	add.s32 	%r116, %r115, %r111;
	min.s32 	%r117, %r116, %r105;
	ld.shared.u32 	%r118, [%r168+12];
	add.s32 	%r119, %r112, %r118;
	min.s32 	%r120, %r119, %r108;
	add.s32 	%r121, %r115, %r118;
	min.s32 	%r122, %r121, %r110;
	ld.shared.u32 	%r123, [%r168+-8176];
	ld.shared.u32 	%r124, [%r167];
	add.s32 	%r125, %r124, %r123;
	min.s32 	%r126, %r125, %r114;
	ld.shared.u32 	%r127, [%r167+128];
	add.s32 	%r128, %r127, %r123;
	min.s32 	%r129, %r128, %r117;
	ld.shared.u32 	%r130, [%r168+16];
	add.s32 	%r131, %r124, %r130;
	min.s32 	%r132, %r131, %r120;
	add.s32 	%r133, %r127, %r130;
	min.s32 	%r134, %r133, %r122;
	ld.shared.u32 	%r135, [%r168+-8172];
	ld.shared.u32 	%r136, [%r167+256];
	add.s32 	%r137, %r136, %r135;
	min.s32 	%r138, %r137, %r126;
	ld.shared.u32 	%r139, [%r167+384];
	add.s32 	%r140, %r139, %r135;
	min.s32 	%r141, %r140, %r129;
	ld.shared.u32 	%r142, [%r168+20];
	add.s32 	%r143, %r136, %r142;
	min.s32 	%r144, %r143, %r132;
	add.s32 	%r145, %r139, %r142;
	min.s32 	%r146, %r145, %r134;
	ld.shared.u32 	%r147, [%r168+-8168];
	ld.shared.u32 	%r148, [%r167+512];
	add.s32 	%r149, %r148, %r147;
	min.s32 	%r150, %r149, %r138;
	ld.shared.u32 	%r151, [%r167+640];
	add.s32 	%r152, %r151, %r147;
	min.s32 	%r153, %r152, %r141;
	ld.shared.u32 	%r154, [%r168+24];
	add.s32 	%r155, %r148, %r154;
	min.s32 	%r156, %r155, %r144;
	add.s32 	%r157, %r151, %r154;
	min.s32 	%r158, %r157, %r146;
	ld.shared.u32 	%r159, [%r168+-8164];
	ld.shared.u32 	%r160, [%r167+768];
	add.s32 	%r161, %r160, %r159;
	min.s32 	%r173, %r161, %r150;
	ld.shared.u32 	%r162, [%r167+896];
	add.s32 	%r163, %r162, %r159;
	min.s32 	%r172, %r163, %r153;
	ld.shared.u32 	%r164, [%r168+28];
	add.s32 	%r165, %r160, %r164;
	min.s32 	%r171, %r165, %r156;
	add.s32 	%r166, %r162, %r164;
	min.s32 	%r170, %r166, %r158;
	add.s32 	%r169, %r169, 32;
	add.s32 	%r168, %r168, 32;
	add.s32 	%r167, %r167, 2048;
	setp.ne.s32 	%p1, %r169, 8448;
	@%p1 bra 	$L__BB2_1;
	st.shared.u32 	[%r1], %r173;
	st.shared.u32 	[%r1+128], %r172;
	st.shared.u32 	[%r1+8192], %r171;
	st.shared.u32 	[%r1+8320], %r170;
	st.global.u32 	[%rd1], %r173;
	st.global.u32 	[%rd2], %r172;
	st.global.u32 	[%rd3], %r171;
	st.global.u32 	[%rd4], %r170;
	ret;

}


// ===== COMPILED SASS (sm_100) =====

	.target	sm_100

	.elftype	@"ET_EXEC"


//--------------------- .note.nv.tkinfo           --------------------------
	.section	.note.nv.tkinfo,"",@"SHT_NOTE"
	.sectionflags	@"SHF_NOTE_NV_TKINFO"
	.tkinfo
        /*0018*/ 	.word	0x00000002
        /*0030*/ 	.string	""
        /*0030*/ 	.string	"ptxas"
        /*0030*/ 	.string	"Cuda compilation tools, release 13.0, V13.0.88"
        /*0030*/ 	.string	"Build cuda_13.0.r13.0/compiler.36424714_0"
        /*0030*/ 	.string	"-arch sm_100 -m 64 "



//--------------------- .note.nv.cuinfo           --------------------------
	.section	.note.nv.cuinfo,"",@"SHT_NOTE"
	.sectionflags	@"SHF_NOTE_NV_CUINFO"
        /*0018*/ 	.short	0x0002
        /*001a*/ 	.short	0x0064
        /*001c*/ 	.short	0x0082
	.zero		2


//--------------------- .nv.info                  --------------------------
	.section	.nv.info,"",@"SHT_CUDA_INFO"
	.align	4


	//----- nvinfo : EIATTR_REGCOUNT
	.align		4
        /*0000*/ 	.byte	0x04, 0x2f
        /*0002*/ 	.short	(.L_1 - .L_0)
	.align		4
.L_0:
        /*0004*/ 	.word	index@(_Z11test_phase1iPii)
        /*0008*/ 	.word	0x00000014


	//----- nvinfo : EIATTR_FRAME_SIZE
	.align		4
.L_1:
        /*000c*/ 	.byte	0x04, 0x11
        /*000e*/ 	.short	(.L_3 - .L_2)
	.align		4
.L_2:
        /*0010*/ 	.word	index@(_Z11test_phase1iPii)
        /*0014*/ 	.word	0x00000000


	//----- nvinfo : EIATTR_REGCOUNT
	.align		4
.L_3:
        /*0018*/ 	.byte	0x04, 0x2f
        /*001a*/ 	.short	(.L_5 - .L_4)
	.align		4
.L_4:
        /*001c*/ 	.word	index@(_Z14phase2_combineiPii)
        /*0020*/ 	.word	0x00000020


	//----- nvinfo : EIATTR_FRAME_SIZE
	.align		4
.L_5:
        /*0024*/ 	.byte	0x04, 0x11
        /*0026*/ 	.short	(.L_7 - .L_6)
	.align		4
.L_6:
        /*0028*/ 	.word	index@(_Z14phase2_combineiPii)
        /*002c*/ 	.word	0x00000000


	//----- nvinfo : EIATTR_REGCOUNT
	.align		4
.L_7:
        /*0030*/ 	.byte	0x04, 0x2f
        /*0032*/ 	.short	(.L_9 - .L_8)
	.align		4
.L_8:
        /*0034*/ 	.word	index@(_Z10phase3_alliPiii)
        /*0038*/ 	.word	0x00000020


	//----- nvinfo : EIATTR_FRAME_SIZE
	.align		4
.L_9:
        /*003c*/ 	.byte	0x04, 0x11
        /*003e*/ 	.short	(.L_11 - .L_10)
	.align		4
.L_10:
        /*0040*/ 	.word	index@(_Z10phase3_alliPiii)
        /*0044*/ 	.word	0x00000000


	//----- nvinfo : EIATTR_MIN_STACK_SIZE
	.align		4
.L_11:
        /*0048*/ 	.byte	0x04, 0x12
        /*004a*/ 	.short	(.L_13 - .L_12)
	.align		4
.L_12:
        /*004c*/ 	.word	index@(_Z10phase3_alliPiii)
        /*0050*/ 	.word	0x00000000


	//----- nvinfo : EIATTR_MIN_STACK_SIZE
	.align		4
.L_13:
        /*0054*/ 	.byte	0x04, 0x12
        /*0056*/ 	.short	(.L_15 - .L_14)
	.align		4
.L_14:
        /*0058*/ 	.word	index@(_Z14phase2_combineiPii)
        /*005c*/ 	.word	0x00000000


	//----- nvinfo : EIATTR_MIN_STACK_SIZE
	.align		4
.L_15:
        /*0060*/ 	.byte	0x04, 0x12
        /*0062*/ 	.short	(.L_17 - .L_16)
	.align		4
.L_16:
        /*0064*/ 	.word	index@(_Z11test_phase1iPii)
        /*0068*/ 	.word	0x00000000
.L_17:


//--------------------- .nv.compat                --------------------------
	.section	.nv.compat,"",@"SHT_CUDA_COMPAT_INFO"
	.align	4
        /*0000*/ 	.byte	0x02, 0x09, 0x00, 0x00, 0x02, 0x02, 0x01, 0x00, 0x02, 0x05, 0x05, 0x00, 0x03, 0x07, 0x01, 0x01
        /*0010*/ 	.byte	0x02, 0x03, 0x00, 0x00, 0x02, 0x06, 0x01, 0x00, 0x04, 0x0b, 0x08, 0x00, 0x09, 0x00, 0x00, 0x00
        /*0020*/ 	.byte	0x00, 0x00, 0x00, 0x00


//--------------------- .nv.info._Z10phase3_alliPiii --------------------------
	.section	.nv.info._Z10phase3_alliPiii,"",@"SHT_CUDA_INFO"
	.sectionflags	@""
	.align	4


	//----- nvinfo : EIATTR_CUDA_API_VERSION
	.align		4
        /*0000*/ 	.byte	0x04, 0x37
        /*0002*/ 	.short	(.L_19 - .L_18)
.L_18:
        /*0004*/ 	.word	0x00000082


	//----- nvinfo : EIATTR_KPARAM_INFO
	.align		4
.L_19:
        /*0008*/ 	.byte	0x04, 0x17
        /*000a*/ 	.short	(.L_21 - .L_20)
.L_20:
        /*000c*/ 	.word	0x00000000
        /*0010*/ 	.short	0x0003
        /*0012*/ 	.short	0x0014
        /*0014*/ 	.byte	0x00, 0xf0, 0x11, 0x00


	//----- nvinfo : EIATTR_KPARAM_INFO
	.align		4
.L_21:
        /*0018*/ 	.byte	0x04, 0x17
        /*001a*/ 	.short	(.L_23 - .L_22)
.L_22:
        /*001c*/ 	.word	0x00000000
        /*0020*/ 	.short	0x0002
        /*0022*/ 	.short	0x0010
        /*0024*/ 	.byte	0x00, 0xf0, 0x11, 0x00


	//----- nvinfo : EIATTR_KPARAM_INFO
	.align		4
.L_23:
        /*0028*/ 	.byte	0x04, 0x17
        /*002a*/ 	.short	(.L_25 - .L_24)
.L_24:
        /*002c*/ 	.word	0x00000000
        /*0030*/ 	.short	0x0001
        /*0032*/ 	.short	0x0008
        /*0034*/ 	.byte	0x00, 0xf5, 0x21, 0x00


	//----- nvinfo : EIATTR_KPARAM_INFO
	.align		4
.L_25:
        /*0038*/ 	.byte	0x04, 0x17
        /*003a*/ 	.short	(.L_27 - .L_26)
.L_26:
        /*003c*/ 	.word	0x00000000
        /*0040*/ 	.short	0x0000
        /*0042*/ 	.short	0x0000
        /*0044*/ 	.byte	0x00, 0xf0, 0x11, 0x00


	//----- nvinfo : EIATTR_SPARSE_MMA_MASK
	.align		4
.L_27:
        /*0048*/ 	.byte	0x03, 0x50
        /*004a*/ 	.short	0x0000


	//----- nvinfo : EIATTR_MAXREG_COUNT
	.align		4
        /*004c*/ 	.byte	0x03, 0x1b
        /*004e*/ 	.short	0x00ff


	//----- nvinfo : EIATTR_NUM_BARRIERS
	.align		4
        /*0050*/ 	.byte	0x02, 0x4c
        /*0052*/ 	.byte	0x01
	.zero		1


	//----- nvinfo : EIATTR_MERCURY_ISA_VERSION
	.align		4
        /*0054*/ 	.byte	0x03, 0x5f
        /*0056*/ 	.short	0x0101


	//----- nvinfo : EIATTR_VRC_CTA_INIT_COUNT
	.align		4
        /*0058*/ 	.byte	0x02, 0x4a
	.zero		1
	.zero		1


	//----- nvinfo : EIATTR_EXIT_INSTR_OFFSETS
	.align		4
        /*005c*/ 	.byte	0x04, 0x1c
        /*005e*/ 	.short	(.L_29 - .L_28)


	//   ....[0]....
.L_28:
        /*0060*/ 	.word	0x00000930


	//----- nvinfo : EIATTR_CBANK_PARAM_SIZE
	.align		4
.L_29:
        /*0064*/ 	.byte	0x03, 0x19
        /*0066*/ 	.short	0x0018


	//----- nvinfo : EIATTR_PARAM_CBANK
	.align		4
        /*0068*/ 	.byte	0x04, 0x0a
        /*006a*/ 	.short	(.L_31 - .L_30)
	.align		4
.L_30:
        /*006c*/ 	.word	index@(.nv.constant0._Z10phase3_alliPiii)
        /*0070*/ 	.short	0x0380
        /*0072*/ 	.short	0x0018


	//----- nvinfo : EIATTR_SW_WAR
	.align		4
.L_31:
        /*0074*/ 	.byte	0x04, 0x36
        /*0076*/ 	.short	(.L_33 - .L_32)
.L_32:
        /*0078*/ 	.word	0x00000008
.L_33:


//--------------------- .nv.info._Z14phase2_combineiPii --------------------------
	.section	.nv.info._Z14phase2_combineiPii,"",@"SHT_CUDA_INFO"
	.sectionflags	@""
	.align	4


	//----- nvinfo : EIATTR_CUDA_API_VERSION
	.align		4
        /*0000*/ 	.byte	0x04, 0x37
        /*0002*/ 	.short	(.L_35 - .L_34)
.L_34:
        /*0004*/ 	.word	0x00000082


	//----- nvinfo : EIATTR_KPARAM_INFO
	.align		4
.L_35:
        /*0008*/ 	.byte	0x04, 0x17
        /*000a*/ 	.short	(.L_37 - .L_36)
.L_36:
        /*000c*/ 	.word	0x00000000
        /*0010*/ 	.short	0x0002
        /*0012*/ 	.short	0x0010
        /*0014*/ 	.byte	0x00, 0xf0, 0x11, 0x00


	//----- nvinfo : EIATTR_KPARAM_INFO
	.align		4
.L_37:
        /*0018*/ 	.byte	0x04, 0x17
        /*001a*/ 	.short	(.L_39 - .L_38)
.L_38:
        /*001c*/ 	.word	0x00000000
        /*0020*/ 	.short	0x0001
        /*0022*/ 	.short	0x0008
        /*0024*/ 	.byte	0x00, 0xf5, 0x21, 0x00


	//----- nvinfo : EIATTR_KPARAM_INFO
	.align		4
.L_39:
        /*0028*/ 	.byte	0x04, 0x17
        /*002a*/ 	.short	(.L_41 - .L_40)
.L_40:
        /*002c*/ 	.word	0x00000000
        /*0030*/ 	.short	0x0000
        /*0032*/ 	.short	0x0000
        /*0034*/ 	.byte	0x00, 0xf0, 0x11, 0x00


	//----- nvinfo : EIATTR_SPARSE_MMA_MASK
	.align		4
.L_41:
        /*0038*/ 	.byte	0x03, 0x50
        /*003a*/ 	.short	0x0000


	//----- nvinfo : EIATTR_MAXREG_COUNT
	.align		4
        /*003c*/ 	.byte	0x03, 0x1b
        /*003e*/ 	.short	0x00ff


	//----- nvinfo : EIATTR_NUM_BARRIERS
	.align		4
        /*0040*/ 	.byte	0x02, 0x4c
        /*0042*/ 	.byte	0x01
	.zero		1


	//----- nvinfo : EIATTR_MERCURY_ISA_VERSION
	.align		4
        /*0044*/ 	.byte	0x03, 0x5f
        /*0046*/ 	.short	0x0101


	//----- nvinfo : EIATTR_VRC_CTA_INIT_COUNT
	.align		4
        /*0048*/ 	.byte	0x02, 0x4a
	.zero		1
	.zero		1


	//----- nvinfo : EIATTR_EXIT_INSTR_OFFSETS
	.align		4
        /*004c*/ 	.byte	0x04, 0x1c
        /*004e*/ 	.short	(.L_43 - .L_42)


	//   ....[0]....
.L_42:
        /*0050*/ 	.word	0x00000090


	//   ....[1]....
        /*0054*/ 	.word	0x00000820


	//   ....[2]....
        /*0058*/ 	.word	0x00001320


	//----- nvinfo : EIATTR_CBANK_PARAM_SIZE
	.align		4
.L_43:
        /*005c*/ 	.byte	0x03, 0x19
        /*005e*/ 	.short	0x0014


	//----- nvinfo : EIATTR_PARAM_CBANK
	.align		4
        /*0060*/ 	.byte	0x04, 0x0a
        /*0062*/ 	.short	(.L_45 - .L_44)
	.align		4
.L_44:
        /*0064*/ 	.word	index@(.nv.constant0._Z14phase2_combineiPii)
        /*0068*/ 	.short	0x0380
        /*006a*/ 	.short	0x0014


	//----- nvinfo : EIATTR_SW_WAR
	.align		4
.L_45:
        /*006c*/ 	.byte	0x04, 0x36
        /*006e*/ 	.short	(.L_47 - .L_46)
.L_46:
        /*0070*/ 	.word	0x00000008
.L_47:


//--------------------- .nv.info._Z11test_phase1iPii --------------------------
	.section	.nv.info._Z11test_phase1iPii,"",@"SHT_CUDA_INFO"
	.sectionflags	@""
	.align	4


	//----- nvinfo : EIATTR_CUDA_API_VERSION
	.align		4
        /*0000*/ 	.byte	0x04, 0x37
        /*0002*/ 	.short	(.L_49 - .L_48)
.L_48:
        /*0004*/ 	.word	0x00000082


	//----- nvinfo : EIATTR_KPARAM_INFO
	.align		4
.L_49:
        /*0008*/ 	.byte	0x04, 0x17
        /*000a*/ 	.short	(.L_51 - .L_50)
.L_50:
        /*000c*/ 	.word	0x00000000
        /*0010*/ 	.short	0x0002
        /*0012*/ 	.short	0x0010
        /*0014*/ 	.byte	0x00, 0xf0, 0x11, 0x00


	//----- nvinfo : EIATTR_KPARAM_INFO
	.align		4
.L_51:
        /*0018*/ 	.byte	0x04, 0x17
        /*001a*/ 	.short	(.L_53 - .L_52)
.L_52:
        /*001c*/ 	.word	0x00000000
        /*0020*/ 	.short	0x0001
        /*0022*/ 	.short	0x0008
        /*0024*/ 	.byte	0x00, 0xf5, 0x21, 0x00


	//----- nvinfo : EIATTR_KPARAM_INFO
	.align		4
.L_53:
        /*0028*/ 	.byte	0x04, 0x17
        /*002a*/ 	.short	(.L_55 - .L_54)
.L_54:
        /*002c*/ 	.word	0x00000000
        /*0030*/ 	.short	0x0000
        /*0032*/ 	.short	0x0000
        /*0034*/ 	.byte	0x00, 0xf0, 0x11, 0x00


	//----- nvinfo : EIATTR_SPARSE_MMA_MASK
	.align		4
.L_55:
        /*0038*/ 	.byte	0x03, 0x50
        /*003a*/ 	.short	0x0000


	//----- nvinfo : EIATTR_MAXREG_COUNT
	.align		4
        /*003c*/ 	.byte	0x03, 0x1b
        /*003e*/ 	.short	0x00ff


	//----- nvinfo : EIATTR_NUM_BARRIERS
	.align		4
        /*0040*/ 	.byte	0x02, 0x4c
        /*0042*/ 	.byte	0x01
	.zero		1


	//----- nvinfo : EIATTR_MERCURY_ISA_VERSION
	.align		4
        /*0044*/ 	.byte	0x03, 0x5f
        /*0046*/ 	.short	0x0101


	//----- nvinfo : EIATTR_VRC_CTA_INIT_COUNT
	.align		4
        /*0048*/ 	.byte	0x02, 0x4a
	.zero		1
	.zero		1


	//----- nvinfo : EIATTR_EXIT_INSTR_OFFSETS
	.align		4
        /*004c*/ 	.byte	0x04, 0x1c
        /*004e*/ 	.short	(.L_57 - .L_56)


	//   ....[0]....
.L_56:
        /*0050*/ 	.word	0x00000810


	//----- nvinfo : EIATTR_CBANK_PARAM_SIZE
	.align		4
.L_57:
        /*0054*/ 	.byte	0x03, 0x19
        /*0056*/ 	.short	0x0014


	//----- nvinfo : EIATTR_PARAM_CBANK
	.align		4
        /*0058*/ 	.byte	0x04, 0x0a
        /*005a*/ 	.short	(.L_59 - .L_58)
	.align		4
.L_58:
        /*005c*/ 	.word	index@(.nv.constant0._Z11test_phase1iPii)
        /*0060*/ 	.short	0x0380
        /*0062*/ 	.short	0x0014


	//----- nvinfo : EIATTR_SW_WAR
	.align		4
.L_59:
        /*0064*/ 	.byte	0x04, 0x36
        /*0066*/ 	.short	(.L_61 - .L_60)
.L_60:
        /*0068*/ 	.word	0x00000008
.L_61:


//--------------------- .nv.callgraph             --------------------------
	.section	.nv.callgraph,"",@"SHT_CUDA_CALLGRAPH"
	.align	4
	.sectionentsize	8
	.align		4
        /*0000*/ 	.word	0x00000000
	.align		4
        /*0004*/ 	.word	0xffffffff
	.align		4
        /*0008*/ 	.word	0x00000000
	.align		4
        /*000c*/ 	.word	0xfffffffe
	.align		4
        /*0010*/ 	.word	0x00000000
	.align		4
        /*0014*/ 	.word	0xfffffffd
	.align		4
        /*0018*/ 	.word	0x00000000
	.align		4
        /*001c*/ 	.word	0xfffffffc


//--------------------- .text._Z10phase3_alliPiii --------------------------
	.section	.text._Z10phase3_alliPiii,"ax",@progbits
	.align	128
        .global         _Z10phase3_alliPiii
        .type           _Z10phase3_alliPiii,@function
        .size           _Z10phase3_alliPiii,(.L_x_8 - _Z10phase3_alliPiii)
        .other          _Z10phase3_alliPiii,@"STO_CUDA_ENTRY STV_DEFAULT"
_Z10phase3_alliPiii:
.text._Z10phase3_alliPiii:
[----:B------:R-:W-:Y:S01]  /*0000*/  LDC R1, c[0x0][0x37c] ;  /* 0x0000df00ff017b82 */ /* 0x000fe20000000800 */
[----:B------:R-:W0:Y:S07]  /*0010*/  S2R R19, SR_TID.Y ;  /* 0x0000000000137919 */ /* 0x000e2e0000002200 */
[----:B------:R-:W1:Y:S01]  /*0020*/  S2UR UR4, SR_CTAID.X ;  /* 0x00000000000479c3 */ /* 0x000e620000002500 */
[----:B------:R-:W2:Y:S01]  /*0030*/  LDCU.64 UR8, c[0x0][0x358] ;  /* 0x00006b00ff0877ac */ /* 0x000ea20008000a00 */
[----:B------:R-:W3:Y:S01]  /*0040*/  S2R R18, SR_TID.X ;  /* 0x0000000000127919 */ /* 0x000ee20000002100 */
[----:B------:R-:W3:Y:S05]  /*0050*/  S2R R9, SR_CTAID.Y ;  /* 0x0000000000097919 */ /* 0x000eea0000002600 */
[----:B------:R-:W1:Y:S08]  /*0060*/  LDC.64 R2, c[0x0][0x390] ;  /* 0x0000e400ff027b82 */ /* 0x000e700000000a00 */
[----:B------:R-:W4:Y:S08]  /*0070*/  LDC R7, c[0x0][0x380] ;  /* 0x0000e000ff077b82 */ /* 0x000f300000000800 */
[----:B------:R-:W5:Y:S01]  /*0080*/  LDC.64 R4, c[0x0][0x388] ;  /* 0x0000e200ff047b82 */ /* 0x000f620000000a00 */
[----:B-1----:R-:W-:-:S04]  /*0090*/  VIADD R0, R3, UR4 ;  /* 0x0000000403007c36 */ /* 0x002fc80008000000 */
[--C-:B0-----:R-:W-:Y:S02]  /*00a0*/  IMAD R3, R0, 0x40, R19.reuse ;  /* 0x0000004000037824 */ /* 0x101fe400078e0213 */
[--C-:B---3--:R-:W-:Y:S02]  /*00b0*/  IMAD R9, R9, 0x40, R18.reuse ;  /* 0x0000004009097824 */ /* 0x108fe400078e0212 */
[----:B----4-:R-:W-:Y:S02]  /*00c0*/  IMAD R6, R7, 0x40, R18 ;  /* 0x0000004007067824 */ /* 0x010fe400078e0212 */
[----:B------:R-:W-:Y:S02]  /*00d0*/  VIADD R11, R3, 0x20 ;  /* 0x00000020030b7836 */ /* 0x000fe40000000000 */
[----:B------:R-:W-:Y:S02]  /*00e0*/  IMAD R0, R7, 0x40, R19 ;  /* 0x0000004007007824 */ /* 0x000fe400078e0213 */
[----:B------:R-:W-:-:S02]  /*00f0*/  IMAD R15, R11, R2, R6 ;  /* 0x000000020b0f7224 */ /* 0x000fc400078e0206 */
[----:B------:R-:W-:Y:S02]  /*0100*/  IMAD R7, R0, R2, R9 ;  /* 0x0000000200077224 */ /* 0x000fe400078e0209 */
[----:B-----5:R-:W-:-:S04]  /*0110*/  IMAD.WIDE R14, R15, 0x4, R4 ;  /* 0x000000040f0e7825 */ /* 0x020fc800078e0204 */
[----:B------:R-:W-:Y:S01]  /*0120*/  VIADD R0, R0, 0x20 ;  /* 0x0000002000007836 */ /* 0x000fe20000000000 */
[----:B--2---:R-:W2:Y:S01]  /*0130*/  LDG.E R22, desc[UR8][R14.64] ;  /* 0x000000080e167981 */ /* 0x004ea2000c1e1900 */
[-C--:B------:R-:W-:Y:S02]  /*0140*/  IMAD R29, R3, R2.reuse, R6 ;  /* 0x00000002031d7224 */ /* 0x080fe400078e0206 */
[-CC-:B------:R-:W-:Y:S01]  /*0150*/  IMAD R11, R11, R2.reuse, R9.reuse ;  /* 0x000000020b0b7224 */ /* 0x180fe200078e0209 */
[----:B------:R0:W3:Y:S01]  /*0160*/  LDG.E R23, desc[UR8][R14.64+0x80] ;  /* 0x000080080e177981 */ /* 0x0000e2000c1e1900 */
[-CC-:B------:R-:W-:Y:S02]  /*0170*/  IMAD R3, R3, R2.reuse, R9.reuse ;  /* 0x0000000203037224 */ /* 0x180fe400078e0209 */
[----:B------:R-:W-:Y:S02]  /*0180*/  IMAD R9, R0, R2, R9 ;  /* 0x0000000200097224 */ /* 0x000fe400078e0209 */
[----:B------:R-:W-:-:S02]  /*0190*/  VIADD R17, R11, 0x20 ;  /* 0x000000200b117836 */ /* 0x000fc40000000000 */
[----:B------:R-:W-:Y:S02]  /*01a0*/  VIADD R13, R3, 0x20 ;  /* 0x00000020030d7836 */ /* 0x000fe40000000000 */
[----:B------:R-:W-:-:S04]  /*01b0*/  IMAD.WIDE R28, R29, 0x4, R4 ;  /* 0x000000041d1c7825 */ /* 0x000fc800078e0204 */
[--C-:B0-----:R-:W-:Y:S01]  /*01c0*/  IMAD.WIDE.U32 R14, R11, 0x4, R4.reuse ;  /* 0x000000040b0e7825 */ /* 0x101fe200078e0004 */
[----:B------:R-:W4:Y:S03]  /*01d0*/  LDG.E R20, desc[UR8][R28.64] ;  /* 0x000000081c147981 */ /* 0x000f26000c1e1900 */
[C-C-:B------:R-:W-:Y:S01]  /*01e0*/  IMAD.WIDE.U32 R10, R7.reuse, 0x4, R4.reuse ;  /* 0x00000004070a7825 */ /* 0x140fe200078e0004 */
[----:B------:R-:W5:Y:S03]  /*01f0*/  LDG.E R21, desc[UR8][R28.64+0x80] ;  /* 0x000080081c157981 */ /* 0x000f66000c1e1900 */
[----:B------:R-:W-:Y:S02]  /*0200*/  VIADD R7, R7, 0x20 ;  /* 0x0000002007077836 */ /* 0x000fe40000000000 */
[----:B------:R-:W-:Y:S01]  /*0210*/  VIADD R0, R9, 0x20 ;  /* 0x0000002009007836 */ /* 0x000fe20000000000 */
[----:B------:R0:W3:Y:S01]  /*0220*/  LDG.E R10, desc[UR8][R10.64] ;  /* 0x000000080a0a7981 */ /* 0x0000e2000c1e1900 */
[----:B------:R-:W-:-:S03]  /*0230*/  IMAD.WIDE.U32 R2, R3, 0x4, R4 ;  /* 0x0000000403027825 */ /* 0x000fc600078e0004 */
[----:B------:R-:W2:Y:S01]  /*0240*/  LDG.E R29, desc[UR8][R14.64] ;  /* 0x000000080e1d7981 */ /* 0x000ea2000c1e1900 */
[----:B------:R-:W-:-:S03]  /*0250*/  IMAD.WIDE.U32 R12, R13, 0x4, R4 ;  /* 0x000000040d0c7825 */ /* 0x000fc600078e0004 */
[----:B------:R-:W4:Y:S01]  /*0260*/  LDG.E R25, desc[UR8][R2.64] ;  /* 0x0000000802197981 */ /* 0x000f22000c1e1900 */
[----:B------:R-:W-:-:S03]  /*0270*/  IMAD.WIDE.U32 R16, R17, 0x4, R4 ;  /* 0x0000000411107825 */ /* 0x000fc600078e0004 */
[----:B------:R-:W5:Y:S01]  /*0280*/  LDG.E R27, desc[UR8][R12.64] ;  /* 0x000000080c1b7981 */ /* 0x000f62000c1e1900 */
[----:B------:R-:W-:-:S03]  /*0290*/  IMAD.WIDE.U32 R6, R7, 0x4, R4 ;  /* 0x0000000407067825 */ /* 0x000fc600078e0004 */
[----:B------:R-:W3:Y:S01]  /*02a0*/  LDG.E R24, desc[UR8][R16.64] ;  /* 0x0000000810187981 */ /* 0x000ee2000c1e1900 */
[----:B------:R-:W-:-:S03]  /*02b0*/  IMAD.WIDE.U32 R8, R9, 0x4, R4 ;  /* 0x0000000409087825 */ /* 0x000fc600078e0004 */
[----:B------:R-:W3:Y:S01]  /*02c0*/  LDG.E R6, desc[UR8][R6.64] ;  /* 0x0000000806067981 */ /* 0x000ee2000c1e1900 */
[----:B------:R-:W-:-:S03]  /*02d0*/  IMAD.WIDE.U32 R4, R0, 0x4, R4 ;  /* 0x0000000400047825 */ /* 0x000fc600078e0004 */
[----:B------:R-:W3:Y:S04]  /*02e0*/  LDG.E R8, desc[UR8][R8.64] ;  /* 0x0000000808087981 */ /* 0x000ee8000c1e1900 */
[----:B------:R1:W3:Y:S01]  /*02f0*/  LDG.E R26, desc[UR8][R4.64] ;  /* 0x00000008041a7981 */ /* 0x0002e2000c1e1900 */
[----:B------:R-:W0:Y:S01]  /*0300*/  S2UR UR6, SR_CgaCtaId ;  /* 0x00000000000679c3 */ /* 0x000e220000008800 */
[----:B------:R-:W-:Y:S02]  /*0310*/  UMOV UR4, 0x400 ;  /* 0x0000040000047882 */ /* 0x000fe40000000000 */
[----:B------:R-:W-:-:S04]  /*0320*/  UIADD3 UR5, UPT, UPT, UR4, 0x8000, URZ ;  /* 0x0000800004057890 */ /* 0x000fc8000fffe0ff */
[----:B0-----:R-:W-:-:S06]  /*0330*/  ULEA UR5, UR6, UR5, 0x18 ;  /* 0x0000000506057291 */ /* 0x001fcc000f8ec0ff */
[----:B------:R-:W-:Y:S01]  /*0340*/  LEA R11, R19, UR5, 0x8 ;  /* 0x00000005130b7c11 */ /* 0x000fe2000f8e40ff */
[----:B------:R-:W-:Y:S02]  /*0350*/  ULEA UR5, UR6, UR4, 0x18 ;  /* 0x0000000406057291 */ /* 0x000fe4000f8ec0ff */
[----:B------:R-:W-:-:S04]  /*0360*/  UIADD3 UR4, UPT, UPT, UR4, 0x4000, URZ ;  /* 0x0000400004047890 */ /* 0x000fc8000fffe0ff */
[----:B------:R-:W-:Y:S01]  /*0370*/  ULEA UR4, UR6, UR4, 0x18 ;  /* 0x0000000406047291 */ /* 0x000fe2000f8ec0ff */
[----:B-1----:R-:W-:Y:S01]  /*0380*/  LEA R5, R19, UR5, 0x8 ;  /* 0x0000000513057c11 */ /* 0x002fe2000f8e40ff */
[----:B------:R-:W-:-:S04]  /*0390*/  IMAD R0, R18, 0x4, R11 ;  /* 0x0000000412007824 */ /* 0x000fc800078e020b */
[----:B------:R-:W-:Y:S01]  /*03a0*/  LEA R19, R19, UR4, 0x8 ;  /* 0x0000000413137c11 */ /* 0x000fe2000f8e40ff */
[----:B------:R-:W-:-:S04]  /*03b0*/  IMAD R4, R18, 0x4, R5 ;  /* 0x0000000412047824 */ /* 0x000fc800078e0205 */
[C---:B------:R-:W-:Y:S01]  /*03c0*/  IMAD R7, R18.reuse, 0x4, R19 ;  /* 0x0000000412077824 */ /* 0x040fe200078e0213 */
[----:B------:R-:W-:Y:S01]  /*03d0*/  LEA R19, R18, UR4, 0x2 ;  /* 0x0000000412137c11 */ /* 0x000fe2000f8e10ff */
[----:B------:R-:W-:Y:S01]  /*03e0*/  VIADD R18, R5, 0x2000 ;  /* 0x0000200005127836 */ /* 0x000fe20000000000 */
[----:B------:R-:W-:-:S03]  /*03f0*/  UMOV UR4, 0x2000 ;  /* 0x0000200000047882 */ /* 0x000fc60000000000 */
[----:B------:R-:W-:Y:S01]  /*0400*/  VIADD R19, R19, 0x400 ;  /* 0x0000040013137836 */ /* 0x000fe20000000000 */
[----:B--2---:R0:W-:Y:S04]  /*0410*/  STS [R0+0x2000], R29 ;  /* 0x0020001d00007388 */ /* 0x0041e80000000800 */
[----:B----4-:R0:W-:Y:S04]  /*0420*/  STS [R0], R25 ;  /* 0x0000001900007388 */ /* 0x0101e80000000800 */
[----:B-----5:R0:W-:Y:S04]  /*0430*/  STS [R0+0x80], R27 ;  /* 0x0000801b00007388 */ /* 0x0201e80000000800 */
[----:B---3--:R0:W-:Y:S04]  /*0440*/  STS [R0+0x2080], R24 ;  /* 0x0020801800007388 */ /* 0x0081e80000000800 */
[----:B------:R0:W-:Y:S04]  /*0450*/  STS [R4], R20 ;  /* 0x0000001404007388 */ /* 0x0001e80000000800 */
[----:B------:R0:W-:Y:S04]  /*0460*/  STS [R4+0x80], R21 ;  /* 0x0000801504007388 */ /* 0x0001e80000000800 */
[----:B------:R0:W-:Y:S04]  /*0470*/  STS [R4+0x2000], R22 ;  /* 0x0020001604007388 */ /* 0x0001e80000000800 */
[----:B------:R0:W-:Y:S04]  /*0480*/  STS [R4+0x2080], R23 ;  /* 0x0020801704007388 */ /* 0x0001e80000000800 */
[----:B------:R0:W-:Y:S04]  /*0490*/  STS [R7], R10 ;  /* 0x0000000a07007388 */ /* 0x0001e80000000800 */
[----:B------:R0:W-:Y:S04]  /*04a0*/  STS [R7+0x80], R6 ;  /* 0x0000800607007388 */ /* 0x0001e80000000800 */
[----:B------:R0:W-:Y:S04]  /*04b0*/  STS [R7+0x2000], R8 ;  /* 0x0020000807007388 */ /* 0x0001e80000000800 */
[----:B------:R0:W-:Y:S01]  /*04c0*/  STS [R7+0x2080], R26 ;  /* 0x0020801a07007388 */ /* 0x0001e20000000800 */
[----:B------:R-:W-:Y:S06]  /*04d0*/  BAR.SYNC.DEFER_BLOCKING 0x0 ;  /* 0x0000000000007b1d */ /* 0x000fec0000010000 */
[----:B------:R0:W1:Y:S04]  /*04e0*/  LDS R27, [R0] ;  /* 0x00000000001b7984 */ /* 0x0000680000000800 */
[----:B------:R0:W2:Y:S04]  /*04f0*/  LDS R29, [R0+0x80] ;  /* 0x00008000001d7984 */ /* 0x0000a80000000800 */
[----:B------:R0:W3:Y:S04]  /*0500*/  LDS R25, [R0+0x2000] ;  /* 0x0020000000197984 */ /* 0x0000e80000000800 */
[----:B------:R0:W4:Y:S02]  /*0510*/  LDS R21, [R0+0x2080] ;  /* 0x0020800000157984 */ /* 0x0001240000000800 */
.L_x_0:
[----:B0-----:R-:W-:Y:S01]  /*0520*/  LDS R22, [R19+-0x400] ;  /* 0xfffc000013167984 */ /* 0x001fe20000000800 */
[----:B------:R-:W-:-:S03]  /*0530*/  UIADD3 UR4, UPT, UPT, UR4, 0x20, URZ ;  /* 0x0000002004047890 */ /* 0x000fc6000fffe0ff */
[----:B------:R-:W1:Y:S01]  /*0540*/  LDS.128 R4, [R18+-0x2000] ;  /* 0xffe0000012047984 */ /* 0x000e620000000c00 */
[----:B------:R-:W-:-:S03]  /*0550*/  UISETP.NE.AND UP0, UPT, UR4, 0x2100, UPT ;  /* 0x000021000400788c */ /* 0x000fc6000bf05270 */
[----:B------:R-:W3:Y:S04]  /*0560*/  LDS.128 R8, [R18] ;  /* 0x0000000012087984 */ /* 0x000ee80000000c00 */
[----:B------:R-:W2:Y:S04]  /*0570*/  LDS R23, [R19+-0x380] ;  /* 0xfffc800013177984 */ /* 0x000ea80000000800 */
[----:B------:R-:W0:Y:S04]  /*0580*/  LDS R20, [R19+-0x300] ;  /* 0xfffd000013147984 */ /* 0x000e280000000800 */
[----:B------:R-:W-:Y:S01]  /*0590*/  LDS R24, [R19+-0x100] ;  /* 0xffff000013187984 */ /* 0x000fe20000000800 */
[----:B-1----:R-:W-:-:S02]  /*05a0*/  VIADDMNMX R27, R22, R4, R27, PT ;  /* 0x00000004161b7246 */ /* 0x002fc4000380011b */
[----:B---3--:R-:W-:Y:S02]  /*05b0*/  VIADDMNMX R25, R22, R8, R25, PT ;  /* 0x0000000816197246 */ /* 0x008fe40003800119 */
[----:B------:R-:W1:Y:S01]  /*05c0*/  LDS R22, [R19+-0x280] ;  /* 0xfffd800013167984 */ /* 0x000e620000000800 */
[C---:B--2---:R-:W-:Y:S02]  /*05d0*/  VIADDMNMX R4, R23.reuse, R4, R29, PT ;  /* 0x0000000417047246 */ /* 0x044fe4000380011d */
[----:B----4-:R-:W-:Y:S02]  /*05e0*/  VIADDMNMX R8, R23, R8, R21, PT ;  /* 0x0000000817087246 */ /* 0x010fe40003800115 */
[----:B------:R-:W2:Y:S01]  /*05f0*/  LDS R21, [R19+-0x200] ;  /* 0xfffe000013157984 */ /* 0x000ea20000000800 */
[C---:B0-----:R-:W-:Y:S02]  /*0600*/  VIADDMNMX R27, R20.reuse, R5, R27, PT ;  /* 0x00000005141b7246 */ /* 0x041fe4000380011b */
[----:B------:R-:W-:Y:S01]  /*0610*/  VIADDMNMX R25, R20, R9, R25, PT ;  /* 0x0000000914197246 */ /* 0x000fe20003800119 */
[----:B------:R-:W0:Y:S04]  /*0620*/  LDS R23, [R19+-0x180] ;  /* 0xfffe800013177984 */ /* 0x000e280000000800 */
[----:B------:R-:W3:Y:S01]  /*0630*/  LDS R20, [R19+-0x80] ;  /* 0xffff800013147984 */ /* 0x000ee20000000800 */
[----:B-1----:R-:W-:-:S02]  /*0640*/  VIADDMNMX R4, R22, R5, R4, PT ;  /* 0x0000000516047246 */ /* 0x002fc40003800104 */
[----:B------:R-:W-:Y:S02]  /*0650*/  VIADDMNMX R8, R22, R9, R8, PT ;  /* 0x0000000916087246 */ /* 0x000fe40003800108 */
[----:B------:R-:W-:Y:S01]  /*0660*/  LDS R22, [R19] ;  /* 0x0000000013167984 */ /* 0x000fe20000000800 */
[C---:B--2---:R-:W-:Y:S02]  /*0670*/  VIADDMNMX R27, R21.reuse, R6, R27, PT ;  /* 0x00000006151b7246 */ /* 0x044fe4000380011b */
[----:B------:R-:W-:Y:S02]  /*0680*/  VIADDMNMX R25, R21, R10, R25, PT ;  /* 0x0000000a15197246 */ /* 0x000fe40003800119 */
[C---:B0-----:R-:W-:Y:S02]  /*0690*/  VIADDMNMX R4, R23.reuse, R6, R4, PT ;  /* 0x0000000617047246 */ /* 0x041fe40003800104 */
[----:B------:R-:W-:Y:S02]  /*06a0*/  VIADDMNMX R8, R23, R10, R8, PT ;  /* 0x0000000a17087246 */ /* 0x000fe40003800108 */
[----:B------:R-:W-:-:S02]  /*06b0*/  VIADDMNMX R21, R24, R7, R27, PT ;  /* 0x0000000718157246 */ /* 0x000fc4000380011b */
[----:B------:R-:W-:Y:S02]  /*06c0*/  VIADDMNMX R23, R24, R11, R25, PT ;  /* 0x0000000b18177246 */ /* 0x000fe40003800119 */
[C---:B---3--:R-:W-:Y:S01]  /*06d0*/  VIADDMNMX R25, R20.reuse, R7, R4, PT ;  /* 0x0000000714197246 */ /* 0x048fe20003800104 */
[----:B------:R-:W-:Y:S01]  /*06e0*/  LDS R24, [R19+0x80] ;  /* 0x0000800013187984 */ /* 0x000fe20000000800 */
[----:B------:R-:W-:-:S03]  /*06f0*/  VIADDMNMX R27, R20, R11, R8, PT ;  /* 0x0000000b141b7246 */ /* 0x000fc60003800108 */
[----:B------:R-:W0:Y:S04]  /*0700*/  LDS.128 R4, [R18+-0x1ff0] ;  /* 0xffe0100012047984 */ /* 0x000e280000000c00 */
[----:B------:R1:W2:Y:S04]  /*0710*/  LDS.128 R8, [R18+0x10] ;  /* 0x0000100012087984 */ /* 0x0002a80000000c00 */
[----:B------:R-:W3:Y:S01]  /*0720*/  LDS R20, [R19+0x100] ;  /* 0x0001000013147984 */ /* 0x000ee20000000800 */
[----:B-1----:R-:W-:Y:S01]  /*0730*/  VIADD R18, R18, 0x20 ;  /* 0x0000002012127836 */ /* 0x002fe20000000000 */
[----:B0-----:R-:W-:-:S02]  /*0740*/  VIADDMNMX R21, R22, R4, R21, PT ;  /* 0x0000000416157246 */ /* 0x001fc40003800115 */
[----:B------:R-:W-:Y:S02]  /*0750*/  VIADDMNMX R4, R24, R4, R25, PT ;  /* 0x0000000418047246 */ /* 0x000fe40003800119 */
[-C--:B--2---:R-:W-:Y:S01]  /*0760*/  VIADDMNMX R26, R22, R8.reuse, R23, PT ;  /* 0x00000008161a7246 */ /* 0x084fe20003800117 */
[----:B------:R-:W0:Y:S01]  /*0770*/  LDS R25, [R19+0x200] ;  /* 0x0002000013197984 */ /* 0x000e220000000800 */
[----:B------:R-:W-:Y:S02]  /*0780*/  VIADDMNMX R8, R24, R8, R27, PT ;  /* 0x0000000818087246 */ /* 0x000fe4000380011b */
[C---:B---3--:R-:W-:Y:S01]  /*0790*/  VIADDMNMX R21, R20.reuse, R5, R21, PT ;  /* 0x0000000514157246 */ /* 0x048fe20003800115 */
[----:B------:R-:W1:Y:S01]  /*07a0*/  LDS R22, [R19+0x180] ;  /* 0x0001800013167984 */ /* 0x000e620000000800 */
[----:B------:R-:W-:-:S03]  /*07b0*/  VIADDMNMX R26, R20, R9, R26, PT ;  /* 0x00000009141a7246 */ /* 0x000fc6000380011a */
[----:B------:R-:W2:Y:S04]  /*07c0*/  LDS R23, [R19+0x280] ;  /* 0x0002800013177984 */ /* 0x000ea80000000800 */
[----:B------:R-:W3:Y:S04]  /*07d0*/  LDS R24, [R19+0x300] ;  /* 0x0003000013187984 */ /* 0x000ee80000000800 */
[----:B------:R4:W5:Y:S02]  /*07e0*/  LDS R20, [R19+0x380] ;  /* 0x0003800013147984 */ /* 0x0009640000000800 */
[----:B----4-:R-:W-:Y:S01]  /*07f0*/  VIADD R19, R19, 0x800 ;  /* 0x0000080013137836 */ /* 0x010fe20000000000 */
[----:B0-----:R-:W-:-:S02]  /*0800*/  VIADDMNMX R21, R25, R6, R21, PT ;  /* 0x0000000619157246 */ /* 0x001fc40003800115 */
[----:B------:R-:W-:Y:S02]  /*0810*/  VIADDMNMX R25, R25, R10, R26, PT ;  /* 0x0000000a19197246 */ /* 0x000fe4000380011a */
[C---:B-1----:R-:W-:Y:S02]  /*0820*/  VIADDMNMX R4, R22.reuse, R5, R4, PT ;  /* 0x0000000516047246 */ /* 0x042fe40003800104 */
[----:B------:R-:W-:Y:S02]  /*0830*/  VIADDMNMX R8, R22, R9, R8, PT ;  /* 0x0000000916087246 */ /* 0x000fe40003800108 */
[C---:B--2---:R-:W-:Y:S02]  /*0840*/  VIADDMNMX R4, R23.reuse, R6, R4, PT ;  /* 0x0000000617047246 */ /* 0x044fe40003800104 */
[----:B------:R-:W-:Y:S02]  /*0850*/  VIADDMNMX R8, R23, R10, R8, PT ;  /* 0x0000000a17087246 */ /* 0x000fe40003800108 */
[----:B---3--:R-:W-:-:S02]  /*0860*/  VIADDMNMX R27, R24, R7, R21, PT ;  /* 0x00000007181b7246 */ /* 0x008fc40003800115 */
[----:B------:R-:W-:Y:S02]  /*0870*/  VIADDMNMX R25, R24, R11, R25, PT ;  /* 0x0000000b18197246 */ /* 0x000fe40003800119 */
[C---:B-----5:R-:W-:Y:S02]  /*0880*/  VIADDMNMX R29, R20.reuse, R7, R4, PT ;  /* 0x00000007141d7246 */ /* 0x060fe40003800104 */
[----:B------:R-:W-:Y:S01]  /*0890*/  VIADDMNMX R21, R20, R11, R8, PT ;  /* 0x0000000b14157246 */ /* 0x000fe20003800108 */
[----:B------:R-:W-:Y:S06]  /*08a0*/  BRA.U UP0, `(.L_x_0) ;  /* 0xfffffffd001c7547 */ /* 0x000fec000b83ffff */
[----:B------:R-:W-:Y:S04]  /*08b0*/  STG.E desc[UR8][R2.64], R27 ;  /* 0x0000001b02007986 */ /* 0x000fe8000c101908 */
[----:B------:R-:W-:Y:S04]  /*08c0*/  STG.E desc[UR8][R12.64], R29 ;  /* 0x0000001d0c007986 */ /* 0x000fe8000c101908 */
[----:B------:R-:W-:Y:S04]  /*08d0*/  STG.E desc[UR8][R14.64], R25 ;  /* 0x000000190e007986 */ /* 0x000fe8000c101908 */
[----:B------:R-:W-:Y:S04]  /*08e0*/  STS [R0], R27 ;  /* 0x0000001b00007388 */ /* 0x000fe80000000800 */
[----:B------:R-:W-:Y:S04]  /*08f0*/  STS [R0+0x80], R29 ;  /* 0x0000801d00007388 */ /* 0x000fe80000000800 */
[----:B------:R-:W-:Y:S04]  /*0900*/  STS [R0+0x2000], R25 ;  /* 0x0020001900007388 */ /* 0x000fe80000000800 */
[----:B------:R-:W-:Y:S04]  /*0910*/  STS [R0+0x2080], R21 ;  /* 0x0020801500007388 */ /* 0x000fe80000000800 */
[----:B------:R-:W-:Y:S01]  /*0920*/  STG.E desc[UR8][R16.64], R21 ;  /* 0x0000001510007986 */ /* 0x000fe2000c101908 */
[----:B------:R-:W-:Y:S05]  /*0930*/  EXIT ;  /* 0x000000000000794d */ /* 0x000fea0003800000 */
.L_x_1:
[----:B------:R-:W-:-:S00]  /*0940*/  BRA `(.L_x_1) ;  /* 0xfffffffc00fc7947 */ /* 0x000fc0000383ffff */
[----:B------:R-:W-:-:S00]  /*0950*/  NOP ;  /* 0x0000000000007918 */ /* 0x000fc00000000000 */
        /* <DEDUP_REMOVED lines=10> */
.L_x_8:


//--------------------- .text._Z14phase2_combineiPii --------------------------
	.section	.text._Z14phase2_combineiPii,"ax",@progbits
	.align	128
        .global         _Z14phase2_combineiPii
        .type           _Z14phase2_combineiPii,@function
        .size           _Z14phase2_combineiPii,(.L_x_9 - _Z14phase2_combineiPii)
        .other          _Z14phase2_combineiPii,@"STO_CUDA_ENTRY STV_DEFAULT"
_Z14phase2_combineiPii:
.text._Z14phase2_combineiPii:
[----:B------:R-:W-:Y:S08]  /*0000*/  LDC R1, c[0x0][0x37c] ;  /* 0x0000df00ff017b82 */ /* 0x000ff00000000800 */
[----:B------:R-:W0:Y:S01]  /*0010*/  S2UR UR4, SR_CTAID.Y ;  /* 0x00000000000479c3 */ /* 0x000e220000002600 */
[----:B------:R-:W1:Y:S01]  /*0020*/  S2R R0, SR_TID.X ;  /* 0x0000000000007919 */ /* 0x000e620000002100 */
[----:B------:R-:W2:Y:S01]  /*0030*/  LDCU.64 UR8, c[0x0][0x358] ;  /* 0x00006b00ff0877ac */ /* 0x000ea20008000a00 */
[----:B------:R-:W3:Y:S01]  /*0040*/  S2R R2, SR_TID.Y ;  /* 0x0000000000027919 */ /* 0x000ee20000002200 */
[----:B0-----:R-:W-:-:S04]  /*0050*/  UPRMT UR4, UR4, 0x9910, URZ ;  /* 0x0000991004047896 */ /* 0x001fc800080000ff */
[----:B------:R-:W-:-:S09]  /*0060*/  UISETP.NE.AND UP0, UPT, UR4, 0x1, UPT ;  /* 0x000000010400788c */ /* 0x000fd2000bf05270 */
[----:B-123--:R-:W-:Y:S05]  /*0070*/  BRA.U !UP0, `(.L_x_2) ;  /* 0x0000000508ec7547 */ /* 0x00efea000b800000 */
[----:B------:R-:W-:-:S13]  /*0080*/  ISETP.NE.AND P0, PT, RZ, UR4, PT ;  /* 0x00000004ff007c0c */ /* 0x000fda000bf05270 */
[----:B------:R-:W-:Y:S05]  /*0090*/  @P0 EXIT ;  /* 0x000000000000094d */ /* 0x000fea0003800000 */
[----:B------:R-:W0:Y:S01]  /*00a0*/  S2R R5, SR_CTAID.X ;  /* 0x0000000000057919 */ /* 0x000e220000002500 */
[----:B------:R-:W1:Y:S01]  /*00b0*/  LDC R7, c[0x0][0x380] ;  /* 0x0000e000ff077b82 */ /* 0x000e620000000800 */
[----:B------:R-:W2:Y:S07]  /*00c0*/  LDCU UR4, c[0x0][0x390] ;  /* 0x00007200ff0477ac */ /* 0x000eae0008000800 */
[----:B------:R-:W3:Y:S01]  /*00d0*/  LDC.64 R10, c[0x0][0x388] ;  /* 0x0000e200ff0a7b82 */ /* 0x000ee20000000a00 */
[----:B-1----:R-:W-:-:S02]  /*00e0*/  IMAD R3, R7, 0x40, R2 ;  /* 0x0000004007037824 */ /* 0x002fc400078e0202 */
[----:B------:R-:W-:-:S04]  /*00f0*/  IMAD R4, R7, 0x40, R0 ;  /* 0x0000004007047824 */ /* 0x000fc800078e0200 */
[----:B--2---:R-:W-:Y:S02]  /*0100*/  IMAD R17, R3, UR4, R4 ;  /* 0x0000000403117c24 */ /* 0x004fe4000f8e0204 */
[----:B0-----:R-:W-:Y:S02]  /*0110*/  IMAD R5, R5, 0x40, R2 ;  /* 0x0000004005057824 */ /* 0x001fe400078e0202 */
[----:B------:R-:W-:Y:S02]  /*0120*/  VIADD R3, R3, 0x20 ;  /* 0x0000002003037836 */ /* 0x000fe40000000000 */
[C---:B------:R-:W-:Y:S02]  /*0130*/  VIADD R7, R5.reuse, 0x20 ;  /* 0x0000002005077836 */ /* 0x040fe40000000000 */
[--C-:B------:R-:W-:Y:S02]  /*0140*/  IMAD R5, R5, UR4, R4.reuse ;  /* 0x0000000405057c24 */ /* 0x100fe4000f8e0204 */
[----:B------:R-:W-:-:S02]  /*0150*/  IMAD R9, R7, UR4, R4 ;  /* 0x0000000407097c24 */ /* 0x000fc4000f8e0204 */
[----:B------:R-:W-:Y:S02]  /*0160*/  IMAD R15, R3, UR4, R4 ;  /* 0x00000004030f7c24 */ /* 0x000fe4000f8e0204 */
[----:B------:R-:W-:Y:S02]  /*0170*/  VIADD R7, R5, 0x20 ;  /* 0x0000002005077836 */ /* 0x000fe40000000000 */
[----:B------:R-:W-:Y:S02]  /*0180*/  VIADD R13, R9, 0x20 ;  /* 0x00000020090d7836 */ /* 0x000fe40000000000 */
[----:B---3--:R-:W-:-:S04]  /*0190*/  IMAD.WIDE R16, R17, 0x4, R10 ;  /* 0x0000000411107825 */ /* 0x008fc800078e020a */
[--C-:B------:R-:W-:Y:S01]  /*01a0*/  IMAD.WIDE R14, R15, 0x4, R10.reuse ;  /* 0x000000040f0e7825 */ /* 0x100fe200078e020a */
[----:B------:R-:W2:Y:S03]  /*01b0*/  LDG.E R3, desc[UR8][R16.64] ;  /* 0x0000000810037981 */ /* 0x000ea6000c1e1900 */
[--C-:B------:R-:W-:Y:S01]  /*01c0*/  IMAD.WIDE.U32 R4, R5, 0x4, R10.reuse ;  /* 0x0000000405047825 */ /* 0x100fe200078e000a */
[----:B------:R-:W3:Y:S03]  /*01d0*/  LDG.E R12, desc[UR8][R16.64+0x80] ;  /* 0x00008008100c7981 */ /* 0x000ee6000c1e1900 */
[--C-:B------:R-:W-:Y:S01]  /*01e0*/  IMAD.WIDE.U32 R6, R7, 0x4, R10.reuse ;  /* 0x0000000407067825 */ /* 0x100fe200078e000a */
[----:B------:R-:W4:Y:S03]  /*01f0*/  LDG.E R18, desc[UR8][R14.64] ;  /* 0x000000080e127981 */ /* 0x000f26000c1e1900 */
[--C-:B------:R-:W-:Y:S01]  /*0200*/  IMAD.WIDE.U32 R8, R9, 0x4, R10.reuse ;  /* 0x0000000409087825 */ /* 0x100fe200078e000a */
[----:B------:R0:W5:Y:S03]  /*0210*/  LDG.E R20, desc[UR8][R14.64+0x80] ;  /* 0x000080080e147981 */ /* 0x000166000c1e1900 */
[----:B------:R-:W-:Y:S01]  /*0220*/  IMAD.WIDE.U32 R10, R13, 0x4, R10 ;  /* 0x000000040d0a7825 */ /* 0x000fe200078e000a */
[----:B------:R-:W5:Y:S04]  /*0230*/  LDG.E R19, desc[UR8][R4.64] ;  /* 0x0000000804137981 */ /* 0x000f68000c1e1900 */
[----:B------:R-:W5:Y:S04]  /*0240*/  LDG.E R21, desc[UR8][R6.64] ;  /* 0x0000000806157981 */ /* 0x000f68000c1e1900 */
[----:B------:R-:W5:Y:S04]  /*0250*/  LDG.E R17, desc[UR8][R8.64] ;  /* 0x0000000808117981 */ /* 0x000f68000c1e1900 */
[----:B------:R-:W5:Y:S01]  /*0260*/  LDG.E R23, desc[UR8][R10.64] ;  /* 0x000000080a177981 */ /* 0x000f62000c1e1900 */
[----:B------:R-:W1:Y:S01]  /*0270*/  S2UR UR5, SR_CgaCtaId ;  /* 0x00000000000579c3 */ /* 0x000e620000008800 */
[----:B------:R-:W-:-:S02]  /*0280*/  UMOV UR4, 0x400 ;  /* 0x0000040000047882 */ /* 0x000fc40000000000 */
[----:B-1----:R-:W-:Y:S02]  /*0290*/  ULEA UR6, UR5, UR4, 0x18 ;  /* 0x0000000405067291 */ /* 0x002fe4000f8ec0ff */
[----:B------:R-:W-:-:S04]  /*02a0*/  UIADD3 UR4, UPT, UPT, UR4, 0x4000, URZ ;  /* 0x0000400004047890 */ /* 0x000fc8000fffe0ff */
[----:B------:R-:W-:Y:S01]  /*02b0*/  ULEA UR4, UR5, UR4, 0x18 ;  /* 0x0000000405047291 */ /* 0x000fe2000f8ec0ff */
[----:B------:R-:W-:-:S05]  /*02c0*/  LEA R13, R2, UR6, 0x8 ;  /* 0x00000006020d7c11 */ /* 0x000fca000f8e40ff */
[----:B0-----:R-:W-:Y:S01]  /*02d0*/  LEA R15, R2, UR4, 0x8 ;  /* 0x00000004020f7c11 */ /* 0x001fe2000f8e40ff */
[----:B------:R-:W-:-:S04]  /*02e0*/  IMAD R13, R0, 0x4, R13 ;  /* 0x00000004000d7824 */ /* 0x000fc800078e020d */
[C---:B------:R-:W-:Y:S01]  /*02f0*/  IMAD R2, R0.reuse, 0x4, R15 ;  /* 0x0000000400027824 */ /* 0x040fe200078e020f */
[----:B------:R-:W-:Y:S01]  /*0300*/  LEA R0, R0, UR6, 0x2 ;  /* 0x0000000600007c11 */ /* 0x000fe2000f8e10ff */
[----:B------:R-:W-:-:S04]  /*0310*/  UMOV UR4, 0x2000 ;  /* 0x0000200000047882 */ /* 0x000fc80000000000 */
[----:B------:R-:W-:Y:S01]  /*0320*/  VIADD R0, R0, 0x200 ;  /* 0x0000020000007836 */ /* 0x000fe20000000000 */
[----:B--2---:R0:W-:Y:S04]  /*0330*/  STS [R13], R3 ;  /* 0x000000030d007388 */ /* 0x0041e80000000800 */
[----:B---3--:R1:W-:Y:S04]  /*0340*/  STS [R13+0x80], R12 ;  /* 0x0000800c0d007388 */ /* 0x0083e80000000800 */
[----:B----4-:R1:W-:Y:S04]  /*0350*/  STS [R13+0x2000], R18 ;  /* 0x002000120d007388 */ /* 0x0103e80000000800 */
[----:B-----5:R1:W-:Y:S04]  /*0360*/  STS [R13+0x2080], R20 ;  /* 0x002080140d007388 */ /* 0x0203e80000000800 */
[----:B------:R1:W-:Y:S04]  /*0370*/  STS [R2], R19 ;  /* 0x0000001302007388 */ /* 0x0003e80000000800 */
[----:B------:R1:W-:Y:S04]  /*0380*/  STS [R2+0x80], R21 ;  /* 0x0000801502007388 */ /* 0x0003e80000000800 */
[----:B------:R1:W-:Y:S04]  /*0390*/  STS [R2+0x2000], R17 ;  /* 0x0020001102007388 */ /* 0x0003e80000000800 */
[----:B------:R1:W-:Y:S01]  /*03a0*/  STS [R2+0x2080], R23 ;  /* 0x0020801702007388 */ /* 0x0003e20000000800 */
[----:B------:R-:W-:Y:S06]  /*03b0*/  BAR.SYNC.DEFER_BLOCKING 0x0 ;  /* 0x0000000000007b1d */ /* 0x000fec0000010000 */
[----:B------:R1:W2:Y:S04]  /*03c0*/  LDS R25, [R2] ;  /* 0x0000000002197984 */ /* 0x0002a80000000800 */
[----:B------:R1:W3:Y:S04]  /*03d0*/  LDS R27, [R2+0x80] ;  /* 0x00008000021b7984 */ /* 0x0002e80000000800 */
[----:B------:R1:W4:Y:S04]  /*03e0*/  LDS R29, [R2+0x2000] ;  /* 0x00200000021d7984 */ /* 0x0003280000000800 */
[----:B------:R1:W1:Y:S01]  /*03f0*/  LDS R12, [R2+0x2080] ;  /* 0x00208000020c7984 */ /* 0x0002620000000800 */
[----:B0-----:R-:W-:-:S07]  /*0400*/  VIADD R3, R15, 0x2000 ;  /* 0x000020000f037836 */ /* 0x001fce0000000000 */
.L_x_3:
[----:B------:R-:W-:Y:S01]  /*0410*/  LDS R14, [R3+-0x2000] ;  /* 0xffe00000030e7984 */ /* 0x000fe20000000800 */
[----:B------:R-:W-:-:S03]  /*0420*/  UIADD3 UR4, UPT, UPT, UR4, 0x10, URZ ;  /* 0x0000001004047890 */ /* 0x000fc6000fffe0ff */
[----:B------:R-:W2:Y:S01]  /*0430*/  LDS R16, [R0+-0x200] ;  /* 0xfffe000000107984 */ /* 0x000ea20000000800 */
[----:B------:R-:W-:Y:S01]  /*0440*/  UISETP.NE.AND UP0, UPT, UR4, 0x2100, UPT ;  /* 0x000021000400788c */ /* 0x000fe2000bf05270 */
[----:B--2---:R-:W-:-:S05]  /*0450*/  VIADDMNMX R25, R16, R14, R25, PT ;  /* 0x0000000e10197246 */ /* 0x004fca0003800119 */
[----:B------:R-:W-:Y:S04]  /*0460*/  STS [R2], R25 ;  /* 0x0000001902007388 */ /* 0x000fe80000000800 */
[----:B------:R-:W-:Y:S04]  /*0470*/  LDS R14, [R3+-0x2000] ;  /* 0xffe00000030e7984 */ /* 0x000fe80000000800 */
[----:B-1----:R-:W3:Y:S02]  /*0480*/  LDS R13, [R0+-0x180] ;  /* 0xfffe8000000d7984 */ /* 0x002ee40000000800 */
[----:B---3--:R-:W-:-:S05]  /*0490*/  VIADDMNMX R27, R13, R14, R27, PT ;  /* 0x0000000e0d1b7246 */ /* 0x008fca000380011b */
[----:B------:R-:W-:Y:S04]  /*04a0*/  STS [R2+0x80], R27 ;  /* 0x0000801b02007388 */ /* 0x000fe80000000800 */
[----:B------:R-:W4:Y:S02]  /*04b0*/  LDS R14, [R3] ;  /* 0x00000000030e7984 */ /* 0x000f240000000800 */
[----:B----4-:R-:W-:-:S05]  /*04c0*/  VIADDMNMX R29, R16, R14, R29, PT ;  /* 0x0000000e101d7246 */ /* 0x010fca000380011d */
[----:B------:R-:W-:Y:S04]  /*04d0*/  STS [R2+0x2000], R29 ;  /* 0x0020001d02007388 */ /* 0x000fe80000000800 */
[----:B0-----:R-:W0:Y:S02]  /*04e0*/  LDS R14, [R3] ;  /* 0x00000000030e7984 */ /* 0x001e240000000800 */
[----:B0-----:R-:W-:-:S05]  /*04f0*/  VIADDMNMX R13, R13, R14, R12, PT ;  /* 0x0000000e0d0d7246 */ /* 0x001fca000380010c */
[----:B------:R-:W-:Y:S04]  /*0500*/  STS [R2+0x2080], R13 ;  /* 0x0020800d02007388 */ /* 0x000fe80000000800 */
[----:B------:R-:W-:Y:S04]  /*0510*/  LDS R12, [R3+-0x1ffc] ;  /* 0xffe00400030c7984 */ /* 0x000fe80000000800 */
[----:B------:R-:W0:Y:S02]  /*0520*/  LDS R14, [R0+-0x100] ;  /* 0xffff0000000e7984 */ /* 0x000e240000000800 */
[----:B0-----:R-:W-:-:S05]  /*0530*/  VIADDMNMX R25, R14, R12, R25, PT ;  /* 0x0000000c0e197246 */ /* 0x001fca0003800119 */
[----:B------:R-:W-:Y:S04]  /*0540*/  STS [R2], R25 ;  /* 0x0000001902007388 */ /* 0x000fe80000000800 */
[----:B------:R-:W-:Y:S04]  /*0550*/  LDS R12, [R3+-0x1ffc] ;  /* 0xffe00400030c7984 */ /* 0x000fe80000000800 */
[----:B------:R-:W0:Y:S02]  /*0560*/  LDS R16, [R0+-0x80] ;  /* 0xffff800000107984 */ /* 0x000e240000000800 */
[----:B0-----:R-:W-:-:S05]  /*0570*/  VIADDMNMX R27, R16, R12, R27, PT ;  /* 0x0000000c101b7246 */ /* 0x001fca000380011b */
[----:B------:R-:W-:Y:S04]  /*0580*/  STS [R2+0x80], R27 ;  /* 0x0000801b02007388 */ /* 0x000fe80000000800 */
[----:B------:R-:W0:Y:S02]  /*0590*/  LDS R12, [R3+0x4] ;  /* 0x00000400030c7984 */ /* 0x000e240000000800 */
[----:B0-----:R-:W-:-:S05]  /*05a0*/  VIADDMNMX R29, R14, R12, R29, PT ;  /* 0x0000000c0e1d7246 */ /* 0x001fca000380011d */
[----:B------:R-:W-:Y:S04]  /*05b0*/  STS [R2+0x2000], R29 ;  /* 0x0020001d02007388 */ /* 0x000fe80000000800 */
[----:B------:R-:W0:Y:S02]  /*05c0*/  LDS R12, [R3+0x4] ;  /* 0x00000400030c7984 */ /* 0x000e240000000800 */
[----:B0-----:R-:W-:-:S05]  /*05d0*/  VIADDMNMX R13, R16, R12, R13, PT ;  /* 0x0000000c100d7246 */ /* 0x001fca000380010d */
[----:B------:R-:W-:Y:S04]  /*05e0*/  STS [R2+0x2080], R13 ;  /* 0x0020800d02007388 */ /* 0x000fe80000000800 */
[----:B------:R-:W-:Y:S04]  /*05f0*/  LDS R12, [R3+-0x1ff8] ;  /* 0xffe00800030c7984 */ /* 0x000fe80000000800 */
[----:B------:R-:W0:Y:S02]  /*0600*/  LDS R14, [R0] ;  /* 0x00000000000e7984 */ /* 0x000e240000000800 */
[----:B0-----:R-:W-:-:S05]  /*0610*/  VIADDMNMX R25, R14, R12, R25, PT ;  /* 0x0000000c0e197246 */ /* 0x001fca0003800119 */
[----:B------:R-:W-:Y:S04]  /*0620*/  STS [R2], R25 ;  /* 0x0000001902007388 */ /* 0x000fe80000000800 */
[----:B------:R-:W-:Y:S04]  /*0630*/  LDS R12, [R3+-0x1ff8] ;  /* 0xffe00800030c7984 */ /* 0x000fe80000000800 */
[----:B------:R-:W0:Y:S02]  /*0640*/  LDS R16, [R0+0x80] ;  /* 0x0000800000107984 */ /* 0x000e240000000800 */
        /* <DEDUP_REMOVED lines=9> */
[----:B------:R-:W0:Y:S02]  /*06e0*/  LDS R14, [R0+0x100] ;  /* 0x00010000000e7984 */ /* 0x000e240000000800 */
[----:B0-----:R-:W-:-:S05]  /*06f0*/  VIADDMNMX R25, R14, R12, R25, PT ;  /* 0x0000000c0e197246 */ /* 0x001fca0003800119 */
[----:B------:R-:W-:Y:S04]  /*0700*/  STS [R2], R25 ;  /* 0x0000001902007388 */ /* 0x000fe80000000800 */
[----:B------:R-:W-:Y:S04]  /*0710*/  LDS R12, [R3+-0x1ff4] ;  /* 0xffe00c00030c7984 */ /* 0x000fe80000000800 */
[----:B------:R0:W1:Y:S02]  /*0720*/  LDS R16, [R0+0x180] ;  /* 0x0001800000107984 */ /* 0x0000640000000800 */
[----:B0-----:R-:W-:Y:S01]  /*0730*/  VIADD R0, R0, 0x400 ;  /* 0x0000040000007836 */ /* 0x001fe20000000000 */
[----:B-1----:R-:W-:-:S05]  /*0740*/  VIADDMNMX R27, R16, R12, R27, PT ;  /* 0x0000000c101b7246 */ /* 0x002fca000380011b */
[----:B------:R-:W-:Y:S04]  /*0750*/  STS [R2+0x80], R27 ;  /* 0x0000801b02007388 */ /* 0x000fe80000000800 */
[----:B------:R-:W0:Y:S02]  /*0760*/  LDS R12, [R3+0xc] ;  /* 0x00000c00030c7984 */ /* 0x000e240000000800 */
[----:B0-----:R-:W-:-:S05]  /*0770*/  VIADDMNMX R29, R14, R12, R29, PT ;  /* 0x0000000c0e1d7246 */ /* 0x001fca000380011d */
[----:B------:R-:W-:Y:S04]  /*0780*/  STS [R2+0x2000], R29 ;  /* 0x0020001d02007388 */ /* 0x000fe80000000800 */
[----:B------:R0:W1:Y:S02]  /*0790*/  LDS R12, [R3+0xc] ;  /* 0x00000c00030c7984 */ /* 0x0000640000000800 */
[----:B0-----:R-:W-:Y:S01]  /*07a0*/  VIADD R3, R3, 0x10 ;  /* 0x0000001003037836 */ /* 0x001fe20000000000 */
[----:B-1----:R-:W-:-:S05]  /*07b0*/  VIADDMNMX R12, R16, R12, R13, PT ;  /* 0x0000000c100c7246 */ /* 0x002fca000380010d */
[----:B------:R0:W-:Y:S01]  /*07c0*/  STS [R2+0x2080], R12 ;  /* 0x0020800c02007388 */ /* 0x0001e20000000800 */
[----:B------:R-:W-:Y:S05]  /*07d0*/  BRA.U UP0, `(.L_x_3) ;  /* 0xfffffffd000c7547 */ /* 0x000fea000b83ffff */
[----:B------:R-:W-:Y:S04]  /*07e0*/  STG.E desc[UR8][R4.64], R25 ;  /* 0x0000001904007986 */ /* 0x000fe8000c101908 */
[----:B------:R-:W-:Y:S04]  /*07f0*/  STG.E desc[UR8][R6.64], R27 ;  /* 0x0000001b06007986 */ /* 0x000fe8000c101908 */
[----:B------:R-:W-:Y:S04]  /*0800*/  STG.E desc[UR8][R8.64], R29 ;  /* 0x0000001d08007986 */ /* 0x000fe8000c101908 */
[----:B------:R-:W-:Y:S01]  /*0810*/  STG.E desc[UR8][R10.64], R12 ;  /* 0x0000000c0a007986 */ /* 0x000fe2000c101908 */
[----:B------:R-:W-:Y:S05]  /*0820*/  EXIT ;  /* 0x000000000000794d */ /* 0x000fea0003800000 */
.L_x_2:
[----:B------:R-:W0:Y:S01]  /*0830*/  S2R R5, SR_CTAID.X ;  /* 0x0000000000057919 */ /* 0x000e220000002500 */
[----:B------:R-:W1:Y:S01]  /*0840*/  LDC R3, c[0x0][0x380] ;  /* 0x0000e000ff037b82 */ /* 0x000e620000000800 */
[----:B------:R-:W2:Y:S07]  /*0850*/  LDCU UR4, c[0x0][0x390] ;  /* 0x00007200ff0477ac */ /* 0x000eae0008000800 */
[----:B------:R-:W3:Y:S01]  /*0860*/  LDC.64 R10, c[0x0][0x388] ;  /* 0x0000e200ff0a7b82 */ /* 0x000ee20000000a00 */
[----:B-1----:R-:W-:-:S02]  /*0870*/  IMAD R4, R3, 0x40, R2 ;  /* 0x0000004003047824 */ /* 0x002fc400078e0202 */
[--C-:B------:R-:W-:Y:S02]  /*0880*/  IMAD R7, R3, 0x40, R0.reuse ;  /* 0x0000004003077824 */ /* 0x100fe400078e0200 */
[C---:B------:R-:W-:Y:S02]  /*0890*/  VIADD R6, R4.reuse, 0x20 ;  /* 0x0000002004067836 */ /* 0x040fe40000000000 */
[--C-:B--2---:R-:W-:Y:S02]  /*08a0*/  IMAD R17, R4, UR4, R7.reuse ;  /* 0x0000000404117c24 */ /* 0x104fe4000f8e0207 */
[----:B0-----:R-:W-:Y:S02]  /*08b0*/  IMAD R3, R5, 0x40, R0 ;  /* 0x0000004005037824 */ /* 0x001fe400078e0200 */
[----:B------:R-:W-:Y:S02]  /*08c0*/  IMAD R13, R6, UR4, R7 ;  /* 0x00000004060d7c24 */ /* 0x000fe4000f8e0207 */
        /* <DEDUP_REMOVED lines=8> */
[----:B------:R0:W3:Y:S03]  /*0950*/  LDG.E R14, desc[UR8][R16.64+0x80] ;  /* 0x00008008100e7981 */ /* 0x0000e6000c1e1900 */
[--C-:B------:R-:W-:Y:S01]  /*0960*/  IMAD.WIDE.U32 R6, R7, 0x4, R10.reuse ;  /* 0x0000000407067825 */ /* 0x100fe200078e000a */
[----:B------:R-:W4:Y:S03]  /*0970*/  LDG.E R18, desc[UR8][R12.64+0x80] ;  /* 0x000080080c127981 */ /* 0x000f26000c1e1900 */
[--C-:B------:R-:W-:Y:S01]  /*0980*/  IMAD.WIDE.U32 R8, R9, 0x4, R10.reuse ;  /* 0x0000000409087825 */ /* 0x100fe200078e000a */
[----:B------:R-:W5:Y:S03]  /*0990*/  LDG.E R19, desc[UR8][R4.64] ;  /* 0x0000000804137981 */ /* 0x000f66000c1e1900 */
[----:B------:R-:W-:Y:S01]  /*09a0*/  IMAD.WIDE.U32 R10, R15, 0x4, R10 ;  /* 0x000000040f0a7825 */ /* 0x000fe200078e000a */
[----:B------:R-:W5:Y:S04]  /*09b0*/  LDG.E R21, desc[UR8][R6.64] ;  /* 0x0000000806157981 */ /* 0x000f68000c1e1900 */
[----:B------:R1:W5:Y:S04]  /*09c0*/  LDG.E R15, desc[UR8][R12.64] ;  /* 0x000000080c0f7981 */ /* 0x000368000c1e1900 */
[----:B------:R-:W5:Y:S04]  /*09d0*/  LDG.E R17, desc[UR8][R8.64] ;  /* 0x0000000808117981 */ /* 0x000f68000c1e1900 */
[----:B------:R-:W5:Y:S01]  /*09e0*/  LDG.E R23, desc[UR8][R10.64] ;  /* 0x000000080a177981 */ /* 0x000f62000c1e1900 */
[----:B------:R-:W0:Y:S01]  /*09f0*/  S2UR UR6, SR_CgaCtaId ;  /* 0x00000000000679c3 */ /* 0x000e220000008800 */
[----:B------:R-:W-:-:S02]  /*0a00*/  UMOV UR5, 0x400 ;  /* 0x0000040000057882 */ /* 0x000fc40000000000 */
[----:B------:R-:W-:Y:S02]  /*0a10*/  UIADD3 UR4, UPT, UPT, UR5, 0x8000, URZ ;  /* 0x0000800005047890 */ /* 0x000fe4000fffe0ff */
[----:B0-----:R-:W-:Y:S02]  /*0a20*/  ULEA UR5, UR6, UR5, 0x18 ;  /* 0x0000000506057291 */ /* 0x001fe4000f8ec0ff */
[----:B------:R-:W-:-:S04]  /*0a30*/  ULEA UR4, UR6, UR4, 0x18 ;  /* 0x0000000406047291 */ /* 0x000fc8000f8ec0ff */
[C---:B------:R-:W-:Y:S02]  /*0a40*/  LEA R16, R2.reuse, UR5, 0x8 ;  /* 0x0000000502107c11 */ /* 0x040fe4000f8e40ff */
[----:B-1----:R-:W-:-:S03]  /*0a50*/  LEA R13, R2, UR4, 0x8 ;  /* 0x00000004020d7c11 */ /* 0x002fc6000f8e40ff */
[C---:B------:R-:W-:Y:S02]  /*0a60*/  IMAD R12, R0.reuse, 0x4, R16 ;  /* 0x00000004000c7824 */ /* 0x040fe400078e0210 */
[----:B------:R-:W-:-:S03]  /*0a70*/  IMAD R2, R0, 0x4, R13 ;  /* 0x0000000400027824 */ /* 0x000fc600078e020d */
        /* <DEDUP_REMOVED lines=13> */
[----:B0-----:R-:W-:Y:S01]  /*0b50*/  LEA R3, R0, UR4, 0x2 ;  /* 0x0000000400037c11 */ /* 0x001fe2000f8e10ff */
[----:B------:R-:W-:Y:S01]  /*0b60*/  VIADD R0, R16, 0x2000 ;  /* 0x0000200010007836 */ /* 0x000fe20000000000 */
[----:B------:R-:W-:-:S03]  /*0b70*/  UMOV UR4, 0x2000 ;  /* 0x0000200000047882 */ /* 0x000fc60000000000 */
[----:B------:R-:W-:-:S07]  /*0b80*/  VIADD R3, R3, 0x400 ;  /* 0x0000040003037836 */ /* 0x000fce0000000000 */
.L_x_4:
[----:B-1----:R-:W-:Y:S01]  /*0b90*/  LDS R12, [R0+-0x2000] ;  /* 0xffe00000000c7984 */ /* 0x002fe20000000800 */
[----:B------:R-:W-:-:S03]  /*0ba0*/  UIADD3 UR4, UPT, UPT, UR4, 0x20, URZ ;  /* 0x0000002004047890 */ /* 0x000fc6000fffe0ff */
[----:B------:R-:W2:Y:S01]  /*0bb0*/  LDS R14, [R3+-0x400] ;  /* 0xfffc0000030e7984 */ /* 0x000ea20000000800 */
[----:B------:R-:W-:Y:S01]  /*0bc0*/  UISETP.NE.AND UP0, UPT, UR4, 0x2100, UPT ;  /* 0x000021000400788c */ /* 0x000fe2000bf05270 */
[----:B--2---:R-:W-:-:S05]  /*0bd0*/  VIADDMNMX R13, R14, R12, R13, PT ;  /* 0x0000000c0e0d7246 */ /* 0x004fca000380010d */
[----:B------:R-:W-:Y:S04]  /*0be0*/  STS [R2], R13 ;  /* 0x0000000d02007388 */ /* 0x000fe80000000800 */
[----:B------:R-:W3:Y:S02]  /*0bf0*/  LDS R14, [R3+-0x380] ;  /* 0xfffc8000030e7984 */ /* 0x000ee40000000800 */
[----:B---3--:R-:W-:-:S05]  /*0c00*/  VIADDMNMX R25, R14, R12, R25, PT ;  /* 0x0000000c0e197246 */ /* 0x008fca0003800119 */
[----:B------:R-:W-:Y:S04]  /*0c10*/  STS [R2+0x80], R25 ;  /* 0x0000801902007388 */ /* 0x000fe80000000800 */
[----:B------:R-:W-:Y:S04]  /*0c20*/  LDS R12, [R0] ;  /* 0x00000000000c7984 */ /* 0x000fe80000000800 */
[----:B------:R-:W4:Y:S02]  /*0c30*/  LDS R14, [R3+-0x400] ;  /* 0xfffc0000030e7984 */ /* 0x000f240000000800 */
[----:B----4-:R-:W-:-:S05]  /*0c40*/  VIADDMNMX R27, R14, R12, R27, PT ;  /* 0x0000000c0e1b7246 */ /* 0x010fca000380011b */
[----:B------:R-:W-:Y:S04]  /*0c50*/  STS [R2+0x2000], R27 ;  /* 0x0020001b02007388 */ /* 0x000fe80000000800 */
[----:B0-----:R-:W0:Y:S02]  /*0c60*/  LDS R14, [R3+-0x380] ;  /* 0xfffc8000030e7984 */ /* 0x001e240000000800 */
[----:B0-----:R-:W-:-:S05]  /*0c70*/  VIADDMNMX R29, R14, R12, R29, PT ;  /* 0x0000000c0e1d7246 */ /* 0x001fca000380011d */
[----:B------:R-:W-:Y:S04]  /*0c80*/  STS [R2+0x2080], R29 ;  /* 0x0020801d02007388 */ /* 0x000fe80000000800 */
[----:B------:R-:W-:Y:S04]  /*0c90*/  LDS R12, [R0+-0x1ffc] ;  /* 0xffe00400000c7984 */ /* 0x000fe80000000800 */
[----:B------:R-:W0:Y:S02]  /*0ca0*/  LDS R14, [R3+-0x300] ;  /* 0xfffd0000030e7984 */ /* 0x000e240000000800 */
[----:B0-----:R-:W-:-:S05]  /*0cb0*/  VIADDMNMX R13, R14, R12, R13, PT ;  /* 0x0000000c0e0d7246 */ /* 0x001fca000380010d */
[----:B------:R-:W-:Y:S04]  /*0cc0*/  STS [R2], R13 ;  /* 0x0000000d02007388 */ /* 0x000fe80000000800 */
[----:B------:R-:W0:Y:S02]  /*0cd0*/  LDS R14, [R3+-0x280] ;  /* 0xfffd8000030e7984 */ /* 0x000e240000000800 */
[----:B0-----:R-:W-:-:S05]  /*0ce0*/  VIADDMNMX R25, R14, R12, R25, PT ;  /* 0x0000000c0e197246 */ /* 0x001fca0003800119 */
[----:B------:R-:W-:Y:S04]  /*0cf0*/  STS [R2+0x80], R25 ;  /* 0x0000801902007388 */ /* 0x000fe80000000800 */
[----:B------:R-:W-:Y:S04]  /*0d00*/  LDS R12, [R0+0x4] ;  /* 0x00000400000c7984 */ /* 0x000fe80000000800 */
[----:B------:R-:W0:Y:S02]  /*0d10*/  LDS R14, [R3+-0x300] ;  /* 0xfffd0000030e7984 */ /* 0x000e240000000800 */
[----:B0-----:R-:W-:-:S05]  /*0d20*/  VIADDMNMX R27, R14, R12, R27, PT ;  /* 0x0000000c0e1b7246 */ /* 0x001fca000380011b */
[----:B------:R-:W-:Y:S04]  /*0d30*/  STS [R2+0x2000], R27 ;  /* 0x0020001b02007388 */ /* 0x000fe80000000800 */
[----:B------:R-:W0:Y:S02]  /*0d40*/  LDS R14, [R3+-0x280] ;  /* 0xfffd8000030e7984 */ /* 0x000e240000000800 */
        /* <DEDUP_REMOVED lines=31> */
[----:B------:R-:W0:Y:S02]  /*0f40*/  LDS R14, [R3] ;  /* 0x00000000030e7984 */ /* 0x000e240000000800 */
[----:B0-----:R-:W-:-:S05]  /*0f50*/  VIADDMNMX R13, R14, R12, R13, PT ;  /* 0x0000000c0e0d7246 */ /* 0x001fca000380010d */
[----:B------:R-:W-:Y:S04]  /*0f60*/  STS [R2], R13 ;  /* 0x0000000d02007388 */ /* 0x000fe80000000800 */
[----:B------:R-:W0:Y:S02]  /*0f70*/  LDS R14, [R3+0x80] ;  /* 0x00008000030e7984 */ /* 0x000e240000000800 */
[----:B0-----:R-:W-:-:S05]  /*0f80*/  VIADDMNMX R25, R14, R12, R25, PT ;  /* 0x0000000c0e197246 */ /* 0x001fca0003800119 */
[----:B------:R-:W-:Y:S04]  /*0f90*/  STS [R2+0x80], R25 ;  /* 0x0000801902007388 */ /* 0x000fe80000000800 */
[----:B------:R-:W-:Y:S04]  /*0fa0*/  LDS R12, [R0+0x10] ;  /* 0x00001000000c7984 */ /* 0x000fe80000000800 */
[----:B------:R-:W0:Y:S02]  /*0fb0*/  LDS R14, [R3] ;  /* 0x00000000030e7984 */ /* 0x000e240000000800 */
        /* <DEDUP_REMOVED lines=9> */
[----:B------:R-:W0:Y:S02]  /*1050*/  LDS R14, [R3+0x180] ;  /* 0x00018000030e7984 */ /* 0x000e240000000800 */
[----:B0-----:R-:W-:-:S05]  /*1060*/  VIADDMNMX R25, R14, R12, R25, PT ;  /* 0x0000000c0e197246 */ /* 0x001fca0003800119 */
[----:B------:R-:W-:Y:S04]  /*1070*/  STS [R2+0x80], R25 ;  /* 0x0000801902007388 */ /* 0x000fe80000000800 */
[----:B------:R-:W-:Y:S04]  /*1080*/  LDS R12, [R0+0x14] ;  /* 0x00001400000c7984 */ /* 0x000fe80000000800 */
        /* <DEDUP_REMOVED lines=27> */
[----:B------:R0:W-:Y:S04]  /*1240*/  LDS R12, [R0+0x1c] ;  /* 0x00001c00000c7984 */ /* 0x0001e80000000800 */
[----:B------:R-:W1:Y:S01]  /*1250*/  LDS R14, [R3+0x300] ;  /* 0x00030000030e7984 */ /* 0x000e620000000800 */
[----:B0-----:R-:W-:Y:S01]  /*1260*/  VIADD R0, R0, 0x20 ;  /* 0x0000002000007836 */ /* 0x001fe20000000000 */
[----:B-1----:R-:W-:-:S05]  /*1270*/  VIADDMNMX R27, R14, R12, R27, PT ;  /* 0x0000000c0e1b7246 */ /* 0x002fca000380011b */
        /* <DEDUP_REMOVED lines=11> */
.L_x_5:
        /* <DEDUP_REMOVED lines=13> */
.L_x_9:


//--------------------- .text._Z11test_phase1iPii --------------------------
	.section	.text._Z11test_phase1iPii,"ax",@progbits
	.align	128
        .global         _Z11test_phase1iPii
        .type           _Z11test_phase1iPii,@function
        .size           _Z11test_phase1iPii,(.L_x_10 - _Z11test_phase1iPii)
        .other          _Z11test_phase1iPii,@"STO_CUDA_ENTRY STV_DEFAULT"
_Z11test_phase1iPii:
.text._Z11test_phase1iPii:
[----:B------:R-:W-:Y:S01]  /*0000*/  LDC R1, c[0x0][0x37c] ;  /* 0x0000df00ff017b82 */ /* 0x000fe20000000800 */
[----:B------:R-:W0:Y:S07]  /*0010*/  S2R R6, SR_TID.Y ;  /* 0x0000000000067919 */ /* 0x000e2e0000002200 */
[----:B------:R-:W0:Y:S01]  /*0020*/  LDC R3, c[0x0][0x380] ;  /* 0x0000e000ff037b82 */ /* 0x000e220000000800 */
[----:B------:R-:W1:Y:S01]  /*0030*/  LDCU UR4, c[0x0][0x390] ;  /* 0x00007200ff0477ac */ /* 0x000e620008000800 */
[----:B------:R-:W2:Y:S01]  /*0040*/  S2R R17, SR_TID.X ;  /* 0x0000000000117919 */ /* 0x000ea20000002100 */
[----:B------:R-:W3:Y:S05]  /*0050*/  LDCU.64 UR6, c[0x0][0x358] ;  /* 0x00006b00ff0677ac */ /* 0x000eea0008000a00 */
[----:B------:R-:W4:Y:S01]  /*0060*/  LDC.64 R4, c[0x0][0x388] ;  /* 0x0000e200ff047b82 */ /* 0x000f220000000a00 */
[----:B0-----:R-:W-:-:S02]  /*0070*/  IMAD R0, R3, 0x40, R6 ;  /* 0x0000004003007824 */ /* 0x001fc400078e0206 */
[----:B--2---:R-:W-:Y:S02]  /*0080*/  IMAD R3, R3, 0x40, R17 ;  /* 0x0000004003037824 */ /* 0x004fe400078e0211 */
[C---:B------:R-:W-:Y:S02]  /*0090*/  VIADD R2, R0.reuse, 0x20 ;  /* 0x0000002000027836 */ /* 0x040fe40000000000 */
[--C-:B-1----:R-:W-:Y:S02]  /*00a0*/  IMAD R7, R0, UR4, R3.reuse ;  /* 0x0000000400077c24 */ /* 0x102fe4000f8e0203 */
[----:B------:R-:W-:Y:S02]  /*00b0*/  IMAD R9, R2, UR4, R3 ;  /* 0x0000000402097c24 */ /* 0x000fe4000f8e0203 */
[----:B----4-:R-:W-:-:S04]  /*00c0*/  IMAD.WIDE R2, R7, 0x4, R4 ;  /* 0x0000000407027825 */ /* 0x010fc800078e0204 */
[----:B------:R-:W-:Y:S01]  /*00d0*/  IMAD.WIDE R4, R9, 0x4, R4 ;  /* 0x0000000409047825 */ /* 0x000fe200078e0204 */
[----:B---3--:R-:W2:Y:S04]  /*00e0*/  LDG.E R11, desc[UR6][R2.64+0x80] ;  /* 0x00008006020b7981 */ /* 0x008ea8000c1e1900 */
[----:B------:R-:W3:Y:S04]  /*00f0*/  LDG.E R9, desc[UR6][R2.64] ;  /* 0x0000000602097981 */ /* 0x000ee8000c1e1900 */
[----:B------:R-:W4:Y:S04]  /*0100*/  LDG.E R13, desc[UR6][R4.64] ;  /* 0x00000006040d7981 */ /* 0x000f28000c1e1900 */
[----:B------:R-:W5:Y:S01]  /*0110*/  LDG.E R15, desc[UR6][R4.64+0x80] ;  /* 0x00008006040f7981 */ /* 0x000f62000c1e1900 */
[----:B------:R-:W0:Y:S01]  /*0120*/  S2UR UR5, SR_CgaCtaId ;  /* 0x00000000000579c3 */ /* 0x000e220000008800 */
[----:B------:R-:W-:-:S02]  /*0130*/  UMOV UR4, 0x400 ;  /* 0x0000040000047882 */ /* 0x000fc40000000000 */
[----:B0-----:R-:W-:-:S06]  /*0140*/  ULEA UR4, UR5, UR4, 0x18 ;  /* 0x0000000405047291 */ /* 0x001fcc000f8ec0ff */
[----:B------:R-:W-:-:S05]  /*0150*/  LEA R6, R6, UR4, 0x8 ;  /* 0x0000000406067c11 */ /* 0x000fca000f8e40ff */
[C---:B------:R-:W-:Y:S01]  /*0160*/  IMAD R0, R17.reuse, 0x4, R6 ;  /* 0x0000000411007824 */ /* 0x040fe200078e0206 */
[----:B------:R-:W-:Y:S01]  /*0170*/  LEA R7, R17, UR4, 0x2 ;  /* 0x0000000411077c11 */ /* 0x000fe2000f8e10ff */
[----:B------:R-:W-:Y:S01]  /*0180*/  VIADD R6, R6, 0x2000 ;  /* 0x0000200006067836 */ /* 0x000fe20000000000 */
[----:B------:R-:W-:-:S03]  /*0190*/  UMOV UR4, 0x2000 ;  /* 0x0000200000047882 */ /* 0x000fc60000000000 */
[----:B------:R-:W-:Y:S01]  /*01a0*/  VIADD R7, R7, 0x200 ;  /* 0x0000020007077836 */ /* 0x000fe20000000000 */
[----:B--2---:R0:W-:Y:S04]  /*01b0*/  STS [R0+0x80], R11 ;  /* 0x0000800b00007388 */ /* 0x0041e80000000800 */
[----:B---3--:R0:W-:Y:S04]  /*01c0*/  STS [R0], R9 ;  /* 0x0000000900007388 */ /* 0x0081e80000000800 */
[----:B----4-:R0:W-:Y:S04]  /*01d0*/  STS [R0+0x2000], R13 ;  /* 0x0020000d00007388 */ /* 0x0101e80000000800 */
[----:B-----5:R0:W-:Y:S01]  /*01e0*/  STS [R0+0x2080], R15 ;  /* 0x0020800f00007388 */ /* 0x0201e20000000800 */
[----:B------:R-:W-:Y:S06]  /*01f0*/  BAR.SYNC.DEFER_BLOCKING 0x0 ;  /* 0x0000000000007b1d */ /* 0x000fec0000010000 */
.L_x_6:
[----:B------:R-:W-:Y:S01]  /*0200*/  LDS R8, [R0] ;  /* 0x0000000000087984 */ /* 0x000fe20000000800 */
[----:B------:R-:W-:-:S03]  /*0210*/  UIADD3 UR4, UPT, UPT, UR4, 0x10, URZ ;  /* 0x0000001004047890 */ /* 0x000fc6000fffe0ff */
[----:B01----:R-:W-:Y:S01]  /*0220*/  LDS R9, [R6+-0x2000] ;  /* 0xffe0000006097984 */ /* 0x003fe20000000800 */
[----:B------:R-:W-:-:S03]  /*0230*/  UISETP.NE.AND UP0, UPT, UR4, 0x2100, UPT ;  /* 0x000021000400788c */ /* 0x000fc6000bf05270 */
[----:B------:R-:W0:Y:S02]  /*0240*/  LDS R10, [R7+-0x200] ;  /* 0xfffe0000070a7984 */ /* 0x000e240000000800 */
[----:B0-----:R-:W-:Y:S02]  /*0250*/  VIADDMNMX R9, R10, R9, R8, PT ;  /* 0x000000090a097246 */ /* 0x001fe40003800108 */
[----:B------:R-:W-:Y:S04]  /*0260*/  LDS R8, [R0+0x80] ;  /* 0x0000800000087984 */ /* 0x000fe80000000800 */
[----:B------:R-:W-:Y:S04]  /*0270*/  STS [R0], R9 ;  /* 0x0000000900007388 */ /* 0x000fe80000000800 */
[----:B------:R-:W-:Y:S04]  /*0280*/  LDS R11, [R6+-0x2000] ;  /* 0xffe00000060b7984 */ /* 0x000fe80000000800 */
[----:B------:R-:W0:Y:S02]  /*0290*/  LDS R10, [R7+-0x180] ;  /* 0xfffe8000070a7984 */ /* 0x000e240000000800 */
[----:B0-----:R-:W-:-:S02]  /*02a0*/  VIADDMNMX R11, R10, R11, R8, PT ;  /* 0x0000000b0a0b7246 */ /* 0x001fc40003800108 */
[----:B------:R-:W-:Y:S04]  /*02b0*/  LDS R8, [R0+0x2000] ;  /* 0x0020000000087984 */ /* 0x000fe80000000800 */
[----:B------:R-:W-:Y:S04]  /*02c0*/  STS [R0+0x80], R11 ;  /* 0x0000800b00007388 */ /* 0x000fe80000000800 */
[----:B------:R-:W-:Y:S04]  /*02d0*/  LDS R13, [R6] ;  /* 0x00000000060d7984 */ /* 0x000fe80000000800 */
[----:B------:R-:W0:Y:S02]  /*02e0*/  LDS R10, [R7+-0x200] ;  /* 0xfffe0000070a7984 */ /* 0x000e240000000800 */
[----:B0-----:R-:W-:-:S02]  /*02f0*/  VIADDMNMX R13, R10, R13, R8, PT ;  /* 0x0000000d0a0d7246 */ /* 0x001fc40003800108 */
[----:B------:R-:W-:Y:S04]  /*0300*/  LDS R8, [R0+0x2080] ;  /* 0x0020800000087984 */ /* 0x000fe80000000800 */
[----:B------:R-:W-:Y:S04]  /*0310*/  STS [R0+0x2000], R13 ;  /* 0x0020000d00007388 */ /* 0x000fe80000000800 */
[----:B------:R-:W-:Y:S04]  /*0320*/  LDS R9, [R6] ;  /* 0x0000000006097984 */ /* 0x000fe80000000800 */
[----:B------:R-:W0:Y:S02]  /*0330*/  LDS R10, [R7+-0x180] ;  /* 0xfffe8000070a7984 */ /* 0x000e240000000800 */
[----:B0-----:R-:W-:-:S05]  /*0340*/  VIADDMNMX R9, R10, R9, R8, PT ;  /* 0x000000090a097246 */ /* 0x001fca0003800108 */
[----:B------:R-:W-:Y:S01]  /*0350*/  STS [R0+0x2080], R9 ;  /* 0x0020800900007388 */ /* 0x000fe20000000800 */
[----:B------:R-:W-:Y:S06]  /*0360*/  BAR.SYNC.DEFER_BLOCKING 0x0 ;  /* 0x0000000000007b1d */ /* 0x000fec0000010000 */
[----:B------:R-:W-:Y:S04]  /*0370*/  LDS R8, [R0] ;  /* 0x0000000000087984 */ /* 0x000fe80000000800 */
[----:B------:R-:W-:Y:S04]  /*0380*/  LDS R11, [R6+-0x1ffc] ;  /* 0xffe00400060b7984 */ /* 0x000fe80000000800 */
[----:B------:R-:W0:Y:S02]  /*0390*/  LDS R10, [R7+-0x100] ;  /* 0xffff0000070a7984 */ /* 0x000e240000000800 */
[----:B0-----:R-:W-:-:S02]  /*03a0*/  VIADDMNMX R11, R10, R11, R8, PT ;  /* 0x0000000b0a0b7246 */ /* 0x001fc40003800108 */
[----:B------:R-:W-:Y:S04]  /*03b0*/  LDS R8, [R0+0x80] ;  /* 0x0000800000087984 */ /* 0x000fe80000000800 */
[----:B------:R-:W-:Y:S04]  /*03c0*/  STS [R0], R11 ;  /* 0x0000000b00007388 */ /* 0x000fe80000000800 */
[----:B------:R-:W-:Y:S04]  /*03d0*/  LDS R13, [R6+-0x1ffc] ;  /* 0xffe00400060d7984 */ /* 0x000fe80000000800 */
[----:B------:R-:W0:Y:S02]  /*03e0*/  LDS R10, [R7+-0x80] ;  /* 0xffff8000070a7984 */ /* 0x000e240000000800 */
[----:B0-----:R-:W-:-:S02]  /*03f0*/  VIADDMNMX R13, R10, R13, R8, PT ;  /* 0x0000000d0a0d7246 */ /* 0x001fc40003800108 */
[----:B------:R-:W-:Y:S04]  /*0400*/  LDS R8, [R0+0x2000] ;  /* 0x0020000000087984 */ /* 0x000fe80000000800 */
[----:B------:R-:W-:Y:S04]  /*0410*/  STS [R0+0x80], R13 ;  /* 0x0000800d00007388 */ /* 0x000fe80000000800 */
[----:B------:R-:W-:Y:S04]  /*0420*/  LDS R9, [R6+0x4] ;  /* 0x0000040006097984 */ /* 0x000fe80000000800 */
[----:B------:R-:W0:Y:S02]  /*0430*/  LDS R10, [R7+-0x100] ;  /* 0xffff0000070a7984 */ /* 0x000e240000000800 */
[----:B0-----:R-:W-:-:S02]  /*0440*/  VIADDMNMX R9, R10, R9, R8, PT ;  /* 0x000000090a097246 */ /* 0x001fc40003800108 */
[----:B------:R-:W-:Y:S04]  /*0450*/  LDS R8, [R0+0x2080] ;  /* 0x0020800000087984 */ /* 0x000fe80000000800 */
[----:B------:R-:W-:Y:S04]  /*0460*/  STS [R0+0x2000], R9 ;  /* 0x0020000900007388 */ /* 0x000fe80000000800 */
[----:B------:R-:W-:Y:S04]  /*0470*/  LDS R11, [R6+0x4] ;  /* 0x00000400060b7984 */ /* 0x000fe80000000800 */
[----:B------:R-:W0:Y:S02]  /*0480*/  LDS R10, [R7+-0x80] ;  /* 0xffff8000070a7984 */ /* 0x000e240000000800 */
[----:B0-----:R-:W-:-:S05]  /*0490*/  VIADDMNMX R11, R10, R11, R8, PT ;  /* 0x0000000b0a0b7246 */ /* 0x001fca0003800108 */
[----:B------:R-:W-:Y:S01]  /*04a0*/  STS [R0+0x2080], R11 ;  /* 0x0020800b00007388 */ /* 0x000fe20000000800 */
[----:B------:R-:W-:Y:S06]  /*04b0*/  BAR.SYNC.DEFER_BLOCKING 0x0 ;  /* 0x0000000000007b1d */ /* 0x000fec0000010000 */
[----:B------:R-:W-:Y:S04]  /*04c0*/  LDS R8, [R0] ;  /* 0x0000000000087984 */ /* 0x000fe80000000800 */
[----:B------:R-:W-:Y:S04]  /*04d0*/  LDS R13, [R6+-0x1ff8] ;  /* 0xffe00800060d7984 */ /* 0x000fe80000000800 */
[----:B------:R-:W0:Y:S02]  /*04e0*/  LDS R10, [R7] ;  /* 0x00000000070a7984 */ /* 0x000e240000000800 */
[----:B0-----:R-:W-:-:S02]  /*04f0*/  VIADDMNMX R13, R10, R13, R8, PT ;  /* 0x0000000d0a0d7246 */ /* 0x001fc40003800108 */
[----:B------:R-:W-:Y:S04]  /*0500*/  LDS R8, [R0+0x80] ;  /* 0x0000800000087984 */ /* 0x000fe80000000800 */
[----:B------:R-:W-:Y:S04]  /*0510*/  STS [R0], R13 ;  /* 0x0000000d00007388 */ /* 0x000fe80000000800 */
[----:B------:R-:W-:Y:S04]  /*0520*/  LDS R9, [R6+-0x1ff8] ;  /* 0xffe0080006097984 */ /* 0x000fe80000000800 */
[----:B------:R-:W0:Y:S02]  /*0530*/  LDS R10, [R7+0x80] ;  /* 0x00008000070a7984 */ /* 0x000e240000000800 */
[----:B0-----:R-:W-:-:S02]  /*0540*/  VIADDMNMX R9, R10, R9, R8, PT ;  /* 0x000000090a097246 */ /* 0x001fc40003800108 */
[----:B------:R-:W-:Y:S04]  /*0550*/  LDS R8, [R0+0x2000] ;  /* 0x0020000000087984 */ /* 0x000fe80000000800 */
[----:B------:R-:W-:Y:S04]  /*0560*/  STS [R0+0x80], R9 ;  /* 0x0000800900007388 */ /* 0x000fe80000000800 */
[----:B------:R-:W-:Y:S04]  /*0570*/  LDS R11, [R6+0x8] ;  /* 0x00000800060b7984 */ /* 0x000fe80000000800 */
[----:B------:R-:W0:Y:S02]  /*0580*/  LDS R10, [R7] ;  /* 0x00000000070a7984 */ /* 0x000e240000000800 */
[----:B0-----:R-:W-:-:S02]  /*0590*/  VIADDMNMX R11, R10, R11, R8, PT ;  /* 0x0000000b0a0b7246 */ /* 0x001fc40003800108 */
[----:B------:R-:W-:Y:S04]  /*05a0*/  LDS R8, [R0+0x2080] ;  /* 0x0020800000087984 */ /* 0x000fe80000000800 */
[----:B------:R-:W-:Y:S04]  /*05b0*/  STS [R0+0x2000], R11 ;  /* 0x0020000b00007388 */ /* 0x000fe80000000800 */
[----:B------:R-:W-:Y:S04]  /*05c0*/  LDS R13, [R6+0x8] ;  /* 0x00000800060d7984 */ /* 0x000fe80000000800 */
[----:B------:R-:W0:Y:S02]  /*05d0*/  LDS R10, [R7+0x80] ;  /* 0x00008000070a7984 */ /* 0x000e240000000800 */
[----:B0-----:R-:W-:-:S05]  /*05e0*/  VIADDMNMX R13, R10, R13, R8, PT ;  /* 0x0000000d0a0d7246 */ /* 0x001fca0003800108 */
[----:B------:R-:W-:Y:S01]  /*05f0*/  STS [R0+0x2080], R13 ;  /* 0x0020800d00007388 */ /* 0x000fe20000000800 */
[----:B------:R-:W-:Y:S06]  /*0600*/  BAR.SYNC.DEFER_BLOCKING 0x0 ;  /* 0x0000000000007b1d */ /* 0x000fec0000010000 */
[----:B------:R-:W-:Y:S04]  /*0610*/  LDS R8, [R0] ;  /* 0x0000000000087984 */ /* 0x000fe80000000800 */
[----:B------:R-:W-:Y:S04]  /*0620*/  LDS R9, [R6+-0x1ff4] ;  /* 0xffe00c0006097984 */ /* 0x000fe80000000800 */
[----:B------:R-:W0:Y:S02]  /*0630*/  LDS R10, [R7+0x100] ;  /* 0x00010000070a7984 */ /* 0x000e240000000800 */
        /* <DEDUP_REMOVED lines=9> */
[----:B------:R-:W0:Y:S02]  /*06d0*/  LDS R10, [R7+0x100] ;  /* 0x00010000070a7984 */ /* 0x000e240000000800 */
[----:B0-----:R-:W-:-:S02]  /*06e0*/  VIADDMNMX R13, R10, R13, R8, PT ;  /* 0x0000000d0a0d7246 */ /* 0x001fc40003800108 */
[----:B------:R-:W-:Y:S04]  /*06f0*/  LDS R8, [R0+0x2080] ;  /* 0x0020800000087984 */ /* 0x000fe80000000800 */
[----:B------:R-:W-:Y:S04]  /*0700*/  STS [R0+0x2000], R13 ;  /* 0x0020000d00007388 */ /* 0x000fe80000000800 */
[----:B------:R0:W-:Y:S04]  /*0710*/  LDS R9, [R6+0xc] ;  /* 0x00000c0006097984 */ /* 0x0001e80000000800 */
[----:B------:R1:W2:Y:S01]  /*0720*/  LDS R10, [R7+0x180] ;  /* 0x00018000070a7984 */ /* 0x0002a20000000800 */
[----:B0-----:R-:W-:-:S02]  /*0730*/  VIADD R6, R6, 0x10 ;  /* 0x0000001006067836 */ /* 0x001fc40000000000 */
[----:B-1----:R-:W-:Y:S01]  /*0740*/  VIADD R7, R7, 0x400 ;  /* 0x0000040007077836 */ /* 0x002fe20000000000 */
[----:B--2---:R-:W-:-:S05]  /*0750*/  VIADDMNMX R9, R10, R9, R8, PT ;  /* 0x000000090a097246 */ /* 0x004fca0003800108 */
[----:B------:R1:W-:Y:S01]  /*0760*/  STS [R0+0x2080], R9 ;  /* 0x0020800900007388 */ /* 0x0003e20000000800 */
[----:B------:R-:W-:Y:S06]  /*0770*/  BAR.SYNC.DEFER_BLOCKING 0x0 ;  /* 0x0000000000007b1d */ /* 0x000fec0000010000 */
[----:B------:R-:W-:Y:S05]  /*0780*/  BRA.U UP0, `(.L_x_6) ;  /* 0xfffffff9009c7547 */ /* 0x000fea000b83ffff */
[----:B------:R-:W0:Y:S04]  /*0790*/  LDS R7, [R0] ;  /* 0x0000000000077984 */ /* 0x000e280000000800 */
[----:B-1----:R-:W1:Y:S04]  /*07a0*/  LDS R9, [R0+0x80] ;  /* 0x0000800000097984 */ /* 0x002e680000000800 */
[----:B------:R-:W2:Y:S04]  /*07b0*/  LDS R11, [R0+0x2000] ;  /* 0x00200000000b7984 */ /* 0x000ea80000000800 */
[----:B------:R-:W3:Y:S04]  /*07c0*/  LDS R13, [R0+0x2080] ;  /* 0x00208000000d7984 */ /* 0x000ee80000000800 */
[----:B0-----:R-:W-:Y:S04]  /*07d0*/  STG.E desc[UR6][R2.64], R7 ;  /* 0x0000000702007986 */ /* 0x001fe8000c101906 */
[----:B-1----:R-:W-:Y:S04]  /*07e0*/  STG.E desc[UR6][R2.64+0x80], R9 ;  /* 0x0000800902007986 */ /* 0x002fe8000c101906 */
[----:B--2---:R-:W-:Y:S04]  /*07f0*/  STG.E desc[UR6][R4.64], R11 ;  /* 0x0000000b04007986 */ /* 0x004fe8000c101906 */
[----:B---3--:R-:W-:Y:S01]  /*0800*/  STG.E desc[UR6][R4.64+0x80], R13 ;  /* 0x0000800d04007986 */ /* 0x008fe2000c101906 */
[----:B------:R-:W-:Y:S05]  /*0810*/  EXIT ;  /* 0x000000000000794d */ /* 0x000fea0003800000 */
.L_x_7:
        /* <DEDUP_REMOVED lines=14> */
.L_x_10:


//--------------------- .nv.shared._Z10phase3_alliPiii --------------------------
	.section	.nv.shared._Z10phase3_alliPiii,"aw",@nobits
	.sectionflags	@""
	.align	4
.nv.shared._Z10phase3_alliPiii:
	.zero		50176


//--------------------- .nv.shared.reserved.0     --------------------------
	.section	.nv.shared.reserved.0,"aw",@nobits
	.weak		__nv_reservedSMEM_offset_0_alias
	.size		__nv_reservedSMEM_offset_0_alias, 0, 64
	.other		__nv_reservedSMEM_offset_0_alias,@"STO_CUDA_RESERVED_SHARED STV_DEFAULT"
__nv_reservedSMEM_offset_0_alias:
	.zero		0
	.zero		64


//--------------------- .nv.shared._Z14phase2_combineiPii --------------------------
	.section	.nv.shared._Z14phase2_combineiPii,"aw",@nobits
	.sectionflags	@""
	.align	4
.nv.shared._Z14phase2_combineiPii:
	.zero		50176


//--------------------- .nv.shared._Z11test_phase1iPii --------------------------
	.section	.nv.shared._Z11test_phase1iPii,"aw",@nobits
	.sectionflags	@""
	.align	4
.nv.shared._Z11test_phase1iPii:
	.zero		17408


//--------------------- .nv.constant0._Z10phase3_alliPiii --------------------------
	.section	.nv.constant0._Z10phase3_alliPiii,"a",@progbits
	.sectionflags	@""
	.align	4
.nv.constant0._Z10phase3_alliPiii:
	.zero		920


//--------------------- .nv.constant0._Z14phase2_combineiPii --------------------------
	.section	.nv.constant0._Z14phase2_combineiPii,"a",@progbits
	.sectionflags	@""
	.align	4
.nv.constant0._Z14phase2_combineiPii:
	.zero		916


//--------------------- .nv.constant0._Z11test_phase1iPii --------------------------
	.section	.nv.constant0._Z11test_phase1iPii,"a",@progbits
	.sectionflags	@""
	.align	4
.nv.constant0._Z11test_phase1iPii:
	.zero		916


//--------------------- SYMBOLS --------------------------

	.type		.nv.reservedSmem.offset0,@object
	.size		.nv.reservedSmem.offset0,0x4
	.type		.nv.reservedSmem.cap,@object
	.size		.nv.reservedSmem.cap,0x4
